	.target	sm_90a

	.elftype	@"ET_EXEC"


//--------------------- .note.nv.tkinfo           --------------------------
	.section	.note.nv.tkinfo,"",@"SHT_NOTE"
	.sectionflags	@"SHF_NOTE_NV_TKINFO"
	.tkinfo
        /*0018*/ 	.word	0x00000002
        /*0030*/ 	.string	""
        /*0030*/ 	.string	"ptxas"
        /*0030*/ 	.string	"Cuda compilation tools, release 13.0, V13.0.88"
        /*0030*/ 	.string	"Build cuda_13.0.r13.0/compiler.36424714_0"
        /*0030*/ 	.string	"-arch sm_90a -m 64 "



//--------------------- .note.nv.cuinfo           --------------------------
	.section	.note.nv.cuinfo,"",@"SHT_NOTE"
	.sectionflags	@"SHF_NOTE_NV_CUINFO"
        /*0018*/ 	.short	0x0002
        /*001a*/ 	.short	0x005a
        /*001c*/ 	.short	0x0082
	.zero		2


//--------------------- .nv.info                  --------------------------
	.section	.nv.info,"",@"SHT_CUDA_INFO"
	.align	4


	//----- nvinfo : EIATTR_REGCOUNT
	.align		4
        /*0000*/ 	.byte	0x04, 0x2f
        /*0002*/ 	.short	(.L_15 - .L_14)
	.align		4
.L_14:
        /*0004*/ 	.word	index@(_ZN7cutlass13device_kernelINS_4gemm6kernel13GemmUniversalIN4cute5tupleIJiiiiEEENS1_10collective13CollectiveMmaINS1_34MainloopSm90TmaGmmaWarpSpecializedILi9ENS5_IJNS4_1CILi2EEESB_NSA_ILi1EEEEEENS1_32KernelTmaWarpSpecializedPingpongEEENS5_IJNSA_ILi64EEENSA_ILi128EEENSA_ILi32EEEEEEfNS5_IJlSC_lEEEfSK_NS4_8TiledMMAINS4_8MMA_AtomIJNS4_4SM904GMMA30MMA_64x128x8_F32TF32TF32_SS_TNILNSO_7ScaleInE1ELSQ_1EEEEEENS4_6LayoutINS5_IJSC_SC_SC_EEENS5_IJNSA_ILi0EEESV_SV_EEEEENS5_IJNS4_10UnderscoreESY_SY_EEEEENS4_23SM90_TMA_LOAD_MULTICASTENS4_14ComposedLayoutINS4_7SwizzleILi3ELi4ELi3EEENS4_18smem_ptr_flag_bitsILi32EEENST_INS5_IJNSA_ILi8EEESI_EEENS5_IJSI_SC_EEEEEEEvNS4_8identityES11_S1B_vS1C_EENS_8epilogue10collective6detail29Sm90TmaWarpSpecializedAdapterINS1F_15DefaultEpilogueIfSK_SK_NS1E_6thread17LinearCombinationIfLi1EffLNS1J_9ScaleType4KindE0ELNS_15FloatRoundStyleE2EfEENS1_15EpilogueDefaultEEEEEvvEEEEvNT_6ParamsE)
        /*0008*/ 	.word	0x000000a8


	//----- nvinfo : EIATTR_FRAME_SIZE
	.align		4
.L_15:
        /*000c*/ 	.byte	0x04, 0x11
        /*000e*/ 	.short	(.L_17 - .L_16)
	.align		4
.L_16:
        /*0010*/ 	.word	index@(_ZN7cutlass13device_kernelINS_4gemm6kernel13GemmUniversalIN4cute5tupleIJiiiiEEENS1_10collective13CollectiveMmaINS1_34MainloopSm90TmaGmmaWarpSpecializedILi9ENS5_IJNS4_1CILi2EEESB_NSA_ILi1EEEEEENS1_32KernelTmaWarpSpecializedPingpongEEENS5_IJNSA_ILi64EEENSA_ILi128EEENSA_ILi32EEEEEEfNS5_IJlSC_lEEEfSK_NS4_8TiledMMAINS4_8MMA_AtomIJNS4_4SM904GMMA30MMA_64x128x8_F32TF32TF32_SS_TNILNSO_7ScaleInE1ELSQ_1EEEEEENS4_6LayoutINS5_IJSC_SC_SC_EEENS5_IJNSA_ILi0EEESV_SV_EEEEENS5_IJNS4_10UnderscoreESY_SY_EEEEENS4_23SM90_TMA_LOAD_MULTICASTENS4_14ComposedLayoutINS4_7SwizzleILi3ELi4ELi3EEENS4_18smem_ptr_flag_bitsILi32EEENST_INS5_IJNSA_ILi8EEESI_EEENS5_IJSI_SC_EEEEEEEvNS4_8identityES11_S1B_vS1C_EENS_8epilogue10collective6detail29Sm90TmaWarpSpecializedAdapterINS1F_15DefaultEpilogueIfSK_SK_NS1E_6thread17LinearCombinationIfLi1EffLNS1J_9ScaleType4KindE0ELNS_15FloatRoundStyleE2EfEENS1_15EpilogueDefaultEEEEEvvEEEEvNT_6ParamsE)
        /*0014*/ 	.word	0x00000008


	//----- nvinfo : EIATTR_MIN_STACK_SIZE
	.align		4
.L_17:
        /*0018*/ 	.byte	0x04, 0x12
        /*001a*/ 	.short	(.L_19 - .L_18)
	.align		4
.L_18:
        /*001c*/ 	.word	index@(_ZN7cutlass13device_kernelINS_4gemm6kernel13GemmUniversalIN4cute5tupleIJiiiiEEENS1_10collective13CollectiveMmaINS1_34MainloopSm90TmaGmmaWarpSpecializedILi9ENS5_IJNS4_1CILi2EEESB_NSA_ILi1EEEEEENS1_32KernelTmaWarpSpecializedPingpongEEENS5_IJNSA_ILi64EEENSA_ILi128EEENSA_ILi32EEEEEEfNS5_IJlSC_lEEEfSK_NS4_8TiledMMAINS4_8MMA_AtomIJNS4_4SM904GMMA30MMA_64x128x8_F32TF32TF32_SS_TNILNSO_7ScaleInE1ELSQ_1EEEEEENS4_6LayoutINS5_IJSC_SC_SC_EEENS5_IJNSA_ILi0EEESV_SV_EEEEENS5_IJNS4_10UnderscoreESY_SY_EEEEENS4_23SM90_TMA_LOAD_MULTICASTENS4_14ComposedLayoutINS4_7SwizzleILi3ELi4ELi3EEENS4_18smem_ptr_flag_bitsILi32EEENST_INS5_IJNSA_ILi8EEESI_EEENS5_IJSI_SC_EEEEEEEvNS4_8identityES11_S1B_vS1C_EENS_8epilogue10collective6detail29Sm90TmaWarpSpecializedAdapterINS1F_15DefaultEpilogueIfSK_SK_NS1E_6thread17LinearCombinationIfLi1EffLNS1J_9ScaleType4KindE0ELNS_15FloatRoundStyleE2EfEENS1_15EpilogueDefaultEEEEEvvEEEEvNT_6ParamsE)
        /*0020*/ 	.word	0x00000008
.L_19:


//--------------------- .nv.compat                --------------------------
	.section	.nv.compat,"",@"SHT_CUDA_COMPAT_INFO"
	.align	4
        /*0000*/ 	.byte	0x02, 0x09, 0x01, 0x00, 0x02, 0x02, 0x04, 0x00, 0x02, 0x05, 0x05, 0x00, 0x03, 0x07, 0x01, 0x01
        /*0010*/ 	.byte	0x02, 0x03, 0x01, 0x00, 0x02, 0x06, 0x01, 0x00, 0x04, 0x0b, 0x08, 0x00, 0x00, 0x00, 0x00, 0x00
        /*0020*/ 	.byte	0x00, 0x00, 0x00, 0x00


//--------------------- .nv.info._ZN7cutlass13device_kernelINS_4gemm6kernel13GemmUniversalIN4cute5tupleIJiiiiEEENS1_10collective13CollectiveMmaINS1_34MainloopSm90TmaGmmaWarpSpecializedILi9ENS5_IJNS4_1CILi2EEESB_NSA_ILi1EEEEEENS1_32KernelTmaWarpSpecializedPingpongEEENS5_IJNSA_ILi64EEENSA_ILi128EEENSA_ILi32EEEEEEfNS5_IJlSC_lEEEfSK_NS4_8TiledMMAINS4_8MMA_AtomIJNS4_4SM904GMMA30MMA_64x128x8_F32TF32TF32_SS_TNILNSO_7ScaleInE1ELSQ_1EEEEEENS4_6LayoutINS5_IJSC_SC_SC_EEENS5_IJNSA_ILi0EEESV_SV_EEEEENS5_IJNS4_10UnderscoreESY_SY_EEEEENS4_23SM90_TMA_LOAD_MULTICASTENS4_14ComposedLayoutINS4_7SwizzleILi3ELi4ELi3EEENS4_18smem_ptr_flag_bitsILi32EEENST_INS5_IJNSA_ILi8EEESI_EEENS5_IJSI_SC_EEEEEEEvNS4_8identityES11_S1B_vS1C_EENS_8epilogue10collective6detail29Sm90TmaWarpSpecializedAdapterINS1F_15DefaultEpilogueIfSK_SK_NS1E_6thread17LinearCombinationIfLi1EffLNS1J_9ScaleType4KindE0ELNS_15FloatRoundStyleE2EfEENS1_15EpilogueDefaultEEEEEvvEEEEvNT_6ParamsE --------------------------
	.section	.nv.info._ZN7cutlass13device_kernelINS_4gemm6kernel13GemmUniversalIN4cute5tupleIJiiiiEEENS1_10collective13CollectiveMmaINS1_34MainloopSm90TmaGmmaWarpSpecializedILi9ENS5_IJNS4_1CILi2EEESB_NSA_ILi1EEEEEENS1_32KernelTmaWarpSpecializedPingpongEEENS5_IJNSA_ILi64EEENSA_ILi128EEENSA_ILi32EEEEEEfNS5_IJlSC_lEEEfSK_NS4_8TiledMMAINS4_8MMA_AtomIJNS4_4SM904GMMA30MMA_64x128x8_F32TF32TF32_SS_TNILNSO_7ScaleInE1ELSQ_1EEEEEENS4_6LayoutINS5_IJSC_SC_SC_EEENS5_IJNSA_ILi0EEESV_SV_EEEEENS5_IJNS4_10UnderscoreESY_SY_EEEEENS4_23SM90_TMA_LOAD_MULTICASTENS4_14ComposedLayoutINS4_7SwizzleILi3ELi4ELi3EEENS4_18smem_ptr_flag_bitsILi32EEENST_INS5_IJNSA_ILi8EEESI_EEENS5_IJSI_SC_EEEEEEEvNS4_8identityES11_S1B_vS1C_EENS_8epilogue10collective6detail29Sm90TmaWarpSpecializedAdapterINS1F_15DefaultEpilogueIfSK_SK_NS1E_6thread17LinearCombinationIfLi1EffLNS1J_9ScaleType4KindE0ELNS_15FloatRoundStyleE2EfEENS1_15EpilogueDefaultEEEEEvvEEEEvNT_6ParamsE,"",@"SHT_CUDA_INFO"
	.sectionflags	@""
	.align	4


	//----- nvinfo : EIATTR_CUDA_API_VERSION
	.align		4
        /*0000*/ 	.byte	0x04, 0x37
        /*0002*/ 	.short	(.L_21 - .L_20)
.L_20:
        /*0004*/ 	.word	0x00000082


	//----- nvinfo : EIATTR_KPARAM_INFO
	.align		4
.L_21:
        /*0008*/ 	.byte	0x04, 0x17
        /*000a*/ 	.short	(.L_23 - .L_22)
.L_22:
        /*000c*/ 	.word	0x00000000
        /*0010*/ 	.short	0x0000
        /*0012*/ 	.short	0x0070
        /*0014*/ 	.byte	0x00, 0xf0, 0x01, 0x10


	//----- nvinfo : EIATTR_SPARSE_MMA_MASK
	.align		4
.L_23:
        /*0018*/ 	.byte	0x03, 0x50
        /*001a*/ 	.short	0x0000


	//----- nvinfo : EIATTR_MAXREG_COUNT
	.align		4
        /*001c*/ 	.byte	0x03, 0x1b
        /*001e*/ 	.short	0x00a8


	//----- nvinfo : EIATTR_NUM_BARRIERS
	.align		4
        /*0020*/ 	.byte	0x02, 0x4c
        /*0022*/ 	.byte	0x01
	.zero		1


	//----- nvinfo : EIATTR_EXTERNS
	.align		4
        /*0024*/ 	.byte	0x04, 0x0f
        /*0026*/ 	.short	(.L_25 - .L_24)


	//   ....[0]....
	.align		4
.L_24:
        /*0028*/ 	.word	index@(__assertfail)


	//----- nvinfo : EIATTR_ANNOTATIONS
	.align		4
.L_25:
        /*002c*/ 	.byte	0x04, 0x55
        /*002e*/ 	.short	(.L_27 - .L_26)


	//   ....[0]....
.L_26:
        /*0030*/ 	.word	0x00000001
        /*0034*/ 	.byte	0x80, 0x0e, 0x00, 0x00, 0x01, 0x00, 0x00, 0x00, 0x30, 0x15, 0x00, 0x00, 0x01, 0x00, 0x00, 0x00
        /*0044*/ 	.byte	0x10, 0x58, 0x00, 0x00, 0x01, 0x00, 0x00, 0x00, 0x40, 0x65, 0x00, 0x00


	//----- nvinfo : EIATTR_MERCURY_ISA_VERSION
	.align		4
.L_27:
        /*0050*/ 	.byte	0x03, 0x5f
        /*0052*/ 	.short	0x0101


	//----- nvinfo : EIATTR_INT_WARP_WIDE_INSTR_OFFSETS
	.align		4
        /*0054*/ 	.byte	0x04, 0x31
        /*0056*/ 	.short	(.L_29 - .L_28)


	//   ....[0]....
.L_28:
        /*0058*/ 	.word	0x000005c0


	//   ....[1]....
        /*005c*/ 	.word	0x000005e0


	//   ....[2]....
        /*0060*/ 	.word	0x00000600


	//   ....[3]....
        /*0064*/ 	.word	0x000006c0


	//   ....[4]....
        /*0068*/ 	.word	0x000006e0


	//   ....[5]....
        /*006c*/ 	.word	0x00000740


	//   ....[6]....
        /*0070*/ 	.word	0x00000850


	//   ....[7]....
        /*0074*/ 	.word	0x00000880


	//   ....[8]....
        /*0078*/ 	.word	0x000021f0


	//----- nvinfo : EIATTR_COOP_GROUP_MASK_REGIDS
	.align		4
.L_29:
        /*007c*/ 	.byte	0x04, 0x29
        /*007e*/ 	.short	(.L_31 - .L_30)


	//   ....[0]....
.L_30:
        /*0080*/ 	.word	0xffffffff


	//   ....[1]....
        /*0084*/ 	.word	0xffffffff


	//   ....[2]....
        /*0088*/ 	.word	0xffffffff


	//   ....[3]....
        /*008c*/ 	.word	0xffffffff


	//   ....[4]....
        /*0090*/ 	.word	0xffffffff


	//   ....[5]....
        /*0094*/ 	.word	0xffffffff


	//   ....[6]....
        /*0098*/ 	.word	0xffffffff


	//----- nvinfo : EIATTR_COOP_GROUP_INSTR_OFFSETS
	.align		4
.L_31:
        /*009c*/ 	.byte	0x04, 0x28
        /*009e*/ 	.short	(.L_33 - .L_32)


	//   ....[0]....
.L_32:
        /*00a0*/ 	.word	0x00000070


	//   ....[1]....
        /*00a4*/ 	.word	0x00000080


	//   ....[2]....
        /*00a8*/ 	.word	0x00000140


	//   ....[3]....
        /*00ac*/ 	.word	0x000003a0


	//   ....[4]....
        /*00b0*/ 	.word	0x000003e0


	//   ....[5]....
        /*00b4*/ 	.word	0x00000460


	//   ....[6]....
        /*00b8*/ 	.word	0x00000a30


	//----- nvinfo : EIATTR_REG_RECONFIG
	.align		4
.L_33:
        /*00bc*/ 	.byte	0x01, 0x54
	.zero		2


	//----- nvinfo : EIATTR_SYSCALL_OFFSETS
	.align		4
        /*00c0*/ 	.byte	0x04, 0x46
        /*00c2*/ 	.short	(.L_35 - .L_34)


	//   ....[0]....
.L_34:
        /*00c4*/ 	.word	0x000019a0


	//----- nvinfo : EIATTR_MBARRIER_INSTR_OFFSETS
	.align		4
.L_35:
        /*00c8*/ 	.byte	0x04, 0x39
        /*00ca*/ 	.short	(.L_37 - .L_36)


	//   ....[0]....
.L_36:
        /*00cc*/ 	.word	0x00000260
        /*00d0*/ 	.word	0x000000ff
        /*00d4*/ 	.word	0x00000000
        /*00d8*/ 	.short	0x0100
        /*00da*/ 	.byte	0x08
	.zero		1


	//   ....[1]....
        /*00dc*/ 	.word	0x00000270
        /*00e0*/ 	.word	0x000000ff
        /*00e4*/ 	.word	0x00000048
        /*00e8*/ 	.short	0x0100
        /*00ea*/ 	.byte	0x08
	.zero		1


	//   ....[2]....
        /*00ec*/ 	.word	0x00000280
        /*00f0*/ 	.word	0x000000ff
        /*00f4*/ 	.word	0x00000008
        /*00f8*/ 	.short	0x0100
        /*00fa*/ 	.byte	0x08
	.zero		1


	//   ....[3]....
        /*00fc*/ 	.word	0x00000290
        /*0100*/ 	.word	0x000000ff
        /*0104*/ 	.word	0x00000050
        /*0108*/ 	.short	0x0100
        /*010a*/ 	.byte	0x08
	.zero		1


	//   ....[4]....
        /*010c*/ 	.word	0x000002a0
        /*0110*/ 	.word	0x000000ff
        /*0114*/ 	.word	0x00000010
        /*0118*/ 	.short	0x0100
        /*011a*/ 	.byte	0x08
	.zero		1


	//   ....[5]....
        /*011c*/ 	.word	0x000002b0
        /*0120*/ 	.word	0x000000ff
        /*0124*/ 	.word	0x00000058
        /*0128*/ 	.short	0x0100
        /*012a*/ 	.byte	0x08
	.zero		1


	//   ....[6]....
        /*012c*/ 	.word	0x000002c0
        /*0130*/ 	.word	0x000000ff
        /*0134*/ 	.word	0x00000018
        /*0138*/ 	.short	0x0100
        /*013a*/ 	.byte	0x08
	.zero		1


	//   ....[7]....
        /*013c*/ 	.word	0x000002d0
        /*0140*/ 	.word	0x000000ff
        /*0144*/ 	.word	0x00000060
        /*0148*/ 	.short	0x0100
        /*014a*/ 	.byte	0x08
	.zero		1


	//   ....[8]....
        /*014c*/ 	.word	0x000002e0
        /*0150*/ 	.word	0x000000ff
        /*0154*/ 	.word	0x00000020
        /*0158*/ 	.short	0x0100
        /*015a*/ 	.byte	0x08
	.zero		1


	//   ....[9]....
        /*015c*/ 	.word	0x000002f0
        /*0160*/ 	.word	0x000000ff
        /*0164*/ 	.word	0x00000068
        /*0168*/ 	.short	0x0100
        /*016a*/ 	.byte	0x08
	.zero		1


	//   ....[10]....
        /*016c*/ 	.word	0x00000300
        /*0170*/ 	.word	0x000000ff
        /*0174*/ 	.word	0x00000028
        /*0178*/ 	.short	0x0100
        /*017a*/ 	.byte	0x08
	.zero		1


	//   ....[11]....
        /*017c*/ 	.word	0x00000310
        /*0180*/ 	.word	0x000000ff
        /*0184*/ 	.word	0x00000070
        /*0188*/ 	.short	0x0100
        /*018a*/ 	.byte	0x08
	.zero		1


	//   ....[12]....
        /*018c*/ 	.word	0x00000320
        /*0190*/ 	.word	0x000000ff
        /*0194*/ 	.word	0x00000030
        /*0198*/ 	.short	0x0100
        /*019a*/ 	.byte	0x08
	.zero		1


	//   ....[13]....
        /*019c*/ 	.word	0x00000330
        /*01a0*/ 	.word	0x000000ff
        /*01a4*/ 	.word	0x00000078
        /*01a8*/ 	.short	0x0100
        /*01aa*/ 	.byte	0x08
	.zero		1


	//   ....[14]....
        /*01ac*/ 	.word	0x00000340
        /*01b0*/ 	.word	0x000000ff
        /*01b4*/ 	.word	0x00000038
        /*01b8*/ 	.short	0x0100
        /*01ba*/ 	.byte	0x08
	.zero		1


	//   ....[15]....
        /*01bc*/ 	.word	0x00000350
        /*01c0*/ 	.word	0x000000ff
        /*01c4*/ 	.word	0x00000080
        /*01c8*/ 	.short	0x0100
        /*01ca*/ 	.byte	0x08
	.zero		1


	//   ....[16]....
        /*01cc*/ 	.word	0x00000360
        /*01d0*/ 	.word	0x000000ff
        /*01d4*/ 	.word	0x00000040
        /*01d8*/ 	.short	0x0100
        /*01da*/ 	.byte	0x08
	.zero		1


	//   ....[17]....
        /*01dc*/ 	.word	0x00000370
        /*01e0*/ 	.word	0x000000ff
        /*01e4*/ 	.word	0x00000088
        /*01e8*/ 	.short	0x0100
        /*01ea*/ 	.byte	0x08
	.zero		1


	//   ....[18]....
        /*01ec*/ 	.word	0x000008d0
        /*01f0*/ 	.word	0x000000ff
        /*01f4*/ 	.word	0x000000c0
        /*01f8*/ 	.short	0x0100
        /*01fa*/ 	.byte	0x08
	.zero		1


	//   ....[19]....
        /*01fc*/ 	.word	0x00000960
        /*0200*/ 	.word	0x000000ff
        /*0204*/ 	.word	0x000000c8
        /*0208*/ 	.short	0x0100
        /*020a*/ 	.byte	0x08
	.zero		1


	//   ....[20]....
        /*020c*/ 	.word	0x000009b0
        /*0210*/ 	.word	0x000000ff
        /*0214*/ 	.word	0x000000a0
        /*0218*/ 	.short	0x0100
        /*021a*/ 	.byte	0x09
	.zero		1


	//   ....[21]....
        /*021c*/ 	.word	0x000009c0
        /*0220*/ 	.word	0x000000ff
        /*0224*/ 	.word	0x000000a8
        /*0228*/ 	.short	0x0100
        /*022a*/ 	.byte	0x09
	.zero		1


	//   ....[22]....
        /*022c*/ 	.word	0x000009d0
        /*0230*/ 	.word	0x000000ff
        /*0234*/ 	.word	0x000000b0
        /*0238*/ 	.short	0x0100
        /*023a*/ 	.byte	0x09
	.zero		1


	//   ....[23]....
        /*023c*/ 	.word	0x000009e0
        /*0240*/ 	.word	0x000000ff
        /*0244*/ 	.word	0x000000b8
        /*0248*/ 	.short	0x0100
        /*024a*/ 	.byte	0x09
	.zero		1


	//   ....[24]....
        /*024c*/ 	.word	0x00001860
        /*0250*/ 	.word	0x000000ff
        /*0254*/ 	.word	0xfffffff8
        /*0258*/ 	.short	0x010a
        /*025a*/ 	.byte	0x2b
	.zero		1


	//   ....[25]....
        /*025c*/ 	.word	0x00001a20
        /*0260*/ 	.word	0x00000003
        /*0264*/ 	.word	0x00000000
        /*0268*/ 	.short	0x010a
        /*026a*/ 	.byte	0x3f
	.zero		1


	//   ....[26]....
        /*026c*/ 	.word	0x00001a80
        /*0270*/ 	.word	0x00000003
        /*0274*/ 	.word	0x00000000
        /*0278*/ 	.short	0x010a
        /*027a*/ 	.byte	0x3f
	.zero		1


	//   ....[27]....
        /*027c*/ 	.word	0x00001de0
        /*0280*/ 	.word	0x000000ff
        /*0284*/ 	.word	0x00000000
        /*0288*/ 	.short	0x010a
        /*028a*/ 	.byte	0x04
	.zero		1


	//   ....[28]....
        /*028c*/ 	.word	0x00001e20
        /*0290*/ 	.word	0x000000ff
        /*0294*/ 	.word	0x00000000
        /*0298*/ 	.short	0x010a
        /*029a*/ 	.byte	0x04
	.zero		1


	//   ....[29]....
        /*029c*/ 	.word	0x00002080
        /*02a0*/ 	.word	0x00000005
        /*02a4*/ 	.word	0x00000000
        /*02a8*/ 	.short	0x0101
        /*02aa*/ 	.byte	0x3f
	.zero		1


	//   ....[30]....
        /*02ac*/ 	.word	0x00002190
        /*02b0*/ 	.word	0x00000003
        /*02b4*/ 	.word	0x00000000
        /*02b8*/ 	.short	0x0101
        /*02ba*/ 	.byte	0x2e
	.zero		1


	//   ....[31]....
        /*02bc*/ 	.word	0x00002290
        /*02c0*/ 	.word	0x00000003
        /*02c4*/ 	.word	0x00000000
        /*02c8*/ 	.short	0x0101
        /*02ca*/ 	.byte	0x3f
	.zero		1


	//   ....[32]....
        /*02cc*/ 	.word	0x00002310
        /*02d0*/ 	.word	0x000000ff
        /*02d4*/ 	.word	0x00000008
        /*02d8*/ 	.short	0x010a
        /*02da*/ 	.byte	0x2b
	.zero		1


	//   ....[33]....
        /*02dc*/ 	.word	0x00005850
        /*02e0*/ 	.word	0x00000000
        /*02e4*/ 	.word	0x00000000
        /*02e8*/ 	.short	0x0101
        /*02ea*/ 	.byte	0x2e
	.zero		1


	//   ....[34]....
        /*02ec*/ 	.word	0x00006260
        /*02f0*/ 	.word	0x0000000b
        /*02f4*/ 	.word	0x00000048
        /*02f8*/ 	.short	0x010a
        /*02fa*/ 	.byte	0x3f
	.zero		1


	//   ....[35]....
        /*02fc*/ 	.word	0x00006670
        /*0300*/ 	.word	0x00000006
        /*0304*/ 	.word	0x000000c8
        /*0308*/ 	.short	0x0101
        /*030a*/ 	.byte	0x3f
	.zero		1


	//   ....[36]....
        /*030c*/ 	.word	0x00006d90
        /*0310*/ 	.word	0x00000007
        /*0314*/ 	.word	0x00000000
        /*0318*/ 	.short	0x010a
        /*031a*/ 	.byte	0x3f
	.zero		1


	//   ....[37]....
        /*031c*/ 	.word	0x00006e10
        /*0320*/ 	.word	0x00000006
        /*0324*/ 	.word	0x00000000
        /*0328*/ 	.short	0x010a
        /*032a*/ 	.byte	0x3f
	.zero		1


	//   ....[38]....
        /*032c*/ 	.word	0x00006ea0
        /*0330*/ 	.word	0x00000007
        /*0334*/ 	.word	0x00000000
        /*0338*/ 	.short	0x010a
        /*033a*/ 	.byte	0x3f
	.zero		1


	//   ....[39]....
        /*033c*/ 	.word	0x00006f30
        /*0340*/ 	.word	0x00000006
        /*0344*/ 	.word	0x00000000
        /*0348*/ 	.short	0x010a
        /*034a*/ 	.byte	0x3f
	.zero		1


	//   ....[40]....
        /*034c*/ 	.word	0x00006fc0
        /*0350*/ 	.word	0x00000007
        /*0354*/ 	.word	0x00000000
        /*0358*/ 	.short	0x010a
        /*035a*/ 	.byte	0x3f
	.zero		1


	//   ....[41]....
        /*035c*/ 	.word	0x00007050
        /*0360*/ 	.word	0x00000006
        /*0364*/ 	.word	0x00000000
        /*0368*/ 	.short	0x010a
        /*036a*/ 	.byte	0x3f
	.zero		1


	//   ....[42]....
        /*036c*/ 	.word	0x000070e0
        /*0370*/ 	.word	0x00000007
        /*0374*/ 	.word	0x00000000
        /*0378*/ 	.short	0x010a
        /*037a*/ 	.byte	0x3f
	.zero		1


	//   ....[43]....
        /*037c*/ 	.word	0x00007170
        /*0380*/ 	.word	0x00000006
        /*0384*/ 	.word	0x00000000
        /*0388*/ 	.short	0x010a
        /*038a*/ 	.byte	0x3f
	.zero		1


	//   ....[44]....
        /*038c*/ 	.word	0x00007200
        /*0390*/ 	.word	0x00000005
        /*0394*/ 	.word	0x00000000
        /*0398*/ 	.short	0x010a
        /*039a*/ 	.byte	0x3f
	.zero		1


	//   ....[45]....
        /*039c*/ 	.word	0x00007270
        /*03a0*/ 	.word	0x00000003
        /*03a4*/ 	.word	0xfffffff8
        /*03a8*/ 	.short	0x010a
        /*03aa*/ 	.byte	0x3f
	.zero		1


	//   ....[46]....
        /*03ac*/ 	.word	0x000072c0
        /*03b0*/ 	.word	0x00000003
        /*03b4*/ 	.word	0x00000000
        /*03b8*/ 	.short	0x010a
        /*03ba*/ 	.byte	0x3f
	.zero		1


	//   ....[47]....
        /*03bc*/ 	.word	0x00007320
        /*03c0*/ 	.word	0x00000005
        /*03c4*/ 	.word	0x00000000
        /*03c8*/ 	.short	0x010a
        /*03ca*/ 	.byte	0x3f
	.zero		1


	//   ....[48]....
        /*03cc*/ 	.word	0x00007380
        /*03d0*/ 	.word	0x00000003
        /*03d4*/ 	.word	0x00000008
        /*03d8*/ 	.short	0x010a
        /*03da*/ 	.byte	0x3f
	.zero		1


	//   ....[49]....
        /*03dc*/ 	.word	0x00007450
        /*03e0*/ 	.word	0x0000000b
        /*03e4*/ 	.word	0x00000048
        /*03e8*/ 	.short	0x010a
        /*03ea*/ 	.byte	0x3f
	.zero		1


	//   ....[50]....
        /*03ec*/ 	.word	0x00007520
        /*03f0*/ 	.word	0x00000007
        /*03f4*/ 	.word	0x00000000
        /*03f8*/ 	.short	0x010a
        /*03fa*/ 	.byte	0x3f
	.zero		1


	//   ....[51]....
        /*03fc*/ 	.word	0x00007570
        /*0400*/ 	.word	0x00000006
        /*0404*/ 	.word	0x00000000
        /*0408*/ 	.short	0x010a
        /*040a*/ 	.byte	0x3f
	.zero		1


	//   ....[52]....
        /*040c*/ 	.word	0x000075c0
        /*0410*/ 	.word	0x00000007
        /*0414*/ 	.word	0x00000000
        /*0418*/ 	.short	0x010a
        /*041a*/ 	.byte	0x3f
	.zero		1


	//   ....[53]....
        /*041c*/ 	.word	0x00007610
        /*0420*/ 	.word	0x00000006
        /*0424*/ 	.word	0x00000000
        /*0428*/ 	.short	0x010a
        /*042a*/ 	.byte	0x3f
	.zero		1


	//   ....[54]....
        /*042c*/ 	.word	0x00007660
        /*0430*/ 	.word	0x00000007
        /*0434*/ 	.word	0x00000000
        /*0438*/ 	.short	0x010a
        /*043a*/ 	.byte	0x3f
	.zero		1


	//   ....[55]....
        /*043c*/ 	.word	0x000076b0
        /*0440*/ 	.word	0x00000006
        /*0444*/ 	.word	0x00000000
        /*0448*/ 	.short	0x010a
        /*044a*/ 	.byte	0x3f
	.zero		1


	//   ....[56]....
        /*044c*/ 	.word	0x00007700
        /*0450*/ 	.word	0x00000007
        /*0454*/ 	.word	0x00000000
        /*0458*/ 	.short	0x010a
        /*045a*/ 	.byte	0x3f
	.zero		1


	//   ....[57]....
        /*045c*/ 	.word	0x00007750
        /*0460*/ 	.word	0x00000006
        /*0464*/ 	.word	0x00000000
        /*0468*/ 	.short	0x010a
        /*046a*/ 	.byte	0x3f
	.zero		1


	//----- nvinfo : EIATTR_NUM_MBARRIERS
	.align		4
.L_37:
        /*046c*/ 	.byte	0x03, 0x38
        /*046e*/ 	.short	0x0018


	//----- nvinfo : EIATTR_EXIT_INSTR_OFFSETS
	.align		4
        /*0470*/ 	.byte	0x04, 0x1c
        /*0472*/ 	.short	(.L_39 - .L_38)


	//   ....[0]....
.L_38:
        /*0474*/ 	.word	0x000014c0


	//   ....[1]....
        /*0478*/ 	.word	0x00001520


	//   ....[2]....
        /*047c*/ 	.word	0x00005e70


	//   ....[3]....
        /*0480*/ 	.word	0x00005ea0


	//   ....[4]....
        /*0484*/ 	.word	0x00007250


	//----- nvinfo : EIATTR_MAX_THREADS
	.align		4
.L_39:
        /*0488*/ 	.byte	0x04, 0x05
        /*048a*/ 	.short	(.L_41 - .L_40)
.L_40:
        /*048c*/ 	.word	0x00000180
        /*0490*/ 	.word	0x00000001
        /*0494*/ 	.word	0x00000001


	//----- nvinfo : EIATTR_CRS_STACK_SIZE
	.align		4
.L_41:
        /*0498*/ 	.byte	0x04, 0x1e
        /*049a*/ 	.short	(.L_43 - .L_42)
.L_42:
        /*049c*/ 	.word	0x00000000


	//----- nvinfo : EIATTR_CBANK_PARAM_SIZE
	.align		4
.L_43:
        /*04a0*/ 	.byte	0x03, 0x19
        /*04a2*/ 	.short	0x0470


	//----- nvinfo : EIATTR_PARAM_CBANK
	.align		4
        /*04a4*/ 	.byte	0x04, 0x0a
        /*04a6*/ 	.short	(.L_45 - .L_44)
	.align		4
.L_44:
        /*04a8*/ 	.word	index@(.nv.constant0._ZN7cutlass13device_kernelINS_4gemm6kernel13GemmUniversalIN4cute5tupleIJiiiiEEENS1_10collective13CollectiveMmaINS1_34MainloopSm90TmaGmmaWarpSpecializedILi9ENS5_IJNS4_1CILi2EEESB_NSA_ILi1EEEEEENS1_32KernelTmaWarpSpecializedPingpongEEENS5_IJNSA_ILi64EEENSA_ILi128EEENSA_ILi32EEEEEEfNS5_IJlSC_lEEEfSK_NS4_8TiledMMAINS4_8MMA_AtomIJNS4_4SM904GMMA30MMA_64x128x8_F32TF32TF32_SS_TNILNSO_7ScaleInE1ELSQ_1EEEEEENS4_6LayoutINS5_IJSC_SC_SC_EEENS5_IJNSA_ILi0EEESV_SV_EEEEENS5_IJNS4_10UnderscoreESY_SY_EEEEENS4_23SM90_TMA_LOAD_MULTICASTENS4_14ComposedLayoutINS4_7SwizzleILi3ELi4ELi3EEENS4_18smem_ptr_flag_bitsILi32EEENST_INS5_IJNSA_ILi8EEESI_EEENS5_IJSI_SC_EEEEEEEvNS4_8identityES11_S1B_vS1C_EENS_8epilogue10collective6detail29Sm90TmaWarpSpecializedAdapterINS1F_15DefaultEpilogueIfSK_SK_NS1E_6thread17LinearCombinationIfLi1EffLNS1J_9ScaleType4KindE0ELNS_15FloatRoundStyleE2EfEENS1_15EpilogueDefaultEEEEEvvEEEEvNT_6ParamsE)
        /*04ac*/ 	.short	0x0210
        /*04ae*/ 	.short	0x0470


	//----- nvinfo : EIATTR_SW_WAR
	.align		4
.L_45:
        /*04b0*/ 	.byte	0x04, 0x36
        /*04b2*/ 	.short	(.L_47 - .L_46)
.L_46:
        /*04b4*/ 	.word	0x00000008
.L_47:


//--------------------- .nv.callgraph             --------------------------
	.section	.nv.callgraph,"",@"SHT_CUDA_CALLGRAPH"
	.align	4
	.sectionentsize	8
	.align		4
        /*0000*/ 	.word	0x00000000
	.align		4
        /*0004*/ 	.word	0xffffffff
	.align		4
        /*0008*/ 	.word	index@(_ZN7cutlass13device_kernelINS_4gemm6kernel13GemmUniversalIN4cute5tupleIJiiiiEEENS1_10collective13CollectiveMmaINS1_34MainloopSm90TmaGmmaWarpSpecializedILi9ENS5_IJNS4_1CILi2EEESB_NSA_ILi1EEEEEENS1_32KernelTmaWarpSpecializedPingpongEEENS5_IJNSA_ILi64EEENSA_ILi128EEENSA_ILi32EEEEEEfNS5_IJlSC_lEEEfSK_NS4_8TiledMMAINS4_8MMA_AtomIJNS4_4SM904GMMA30MMA_64x128x8_F32TF32TF32_SS_TNILNSO_7ScaleInE1ELSQ_1EEEEEENS4_6LayoutINS5_IJSC_SC_SC_EEENS5_IJNSA_ILi0EEESV_SV_EEEEENS5_IJNS4_10UnderscoreESY_SY_EEEEENS4_23SM90_TMA_LOAD_MULTICASTENS4_14ComposedLayoutINS4_7SwizzleILi3ELi4ELi3EEENS4_18smem_ptr_flag_bitsILi32EEENST_INS5_IJNSA_ILi8EEESI_EEENS5_IJSI_SC_EEEEEEEvNS4_8identityES11_S1B_vS1C_EENS_8epilogue10collective6detail29Sm90TmaWarpSpecializedAdapterINS1F_15DefaultEpilogueIfSK_SK_NS1E_6thread17LinearCombinationIfLi1EffLNS1J_9ScaleType4KindE0ELNS_15FloatRoundStyleE2EfEENS1_15EpilogueDefaultEEEEEvvEEEEvNT_6ParamsE)
	.align		4
        /*000c*/ 	.word	index@(__assertfail)
	.align		4
        /*0010*/ 	.word	0x00000000
	.align		4
        /*0014*/ 	.word	0xfffffffe
	.align		4
        /*0018*/ 	.word	0x00000000
	.align		4
        /*001c*/ 	.word	0xfffffffd
	.align		4
        /*0020*/ 	.word	0x00000000
	.align		4
        /*0024*/ 	.word	0xfffffffc


//--------------------- .nv.constant4             --------------------------
	.section	.nv.constant4,"a",@progbits
	.align	8
	.align		8
.nv.constant4:
        /*0000*/ 	.dword	__assertfail
	.align		8
        /*0008*/ 	.dword	__unnamed_1
	.align		8
        /*0010*/ 	.dword	_ZN40_INTERNAL_1ac5651a_4_k_cu_3d592b18_186424cuda3std3__45__cpo5beginE
	.align		8
        /*0018*/ 	.dword	_ZN40_INTERNAL_1ac5651a_4_k_cu_3d592b18_186424cuda3std3__45__cpo3endE
	.align		8
        /*0020*/ 	.dword	_ZN40_INTERNAL_1ac5651a_4_k_cu_3d592b18_186424cuda3std3__45__cpo6cbeginE
	.align		8
        /*0028*/ 	.dword	_ZN40_INTERNAL_1ac5651a_4_k_cu_3d592b18_186424cuda3std3__45__cpo4cendE
	.align		8
        /*0030*/ 	.dword	_ZN40_INTERNAL_1ac5651a_4_k_cu_3d592b18_186424cuda3std3__442_GLOBAL__N__1ac5651a_4_k_cu_3d592b18_186426ignoreE
	.align		8
        /*0038*/ 	.dword	_ZN40_INTERNAL_1ac5651a_4_k_cu_3d592b18_186424cuda3std3__419piecewise_constructE
	.align		8
        /*0040*/ 	.dword	_ZN40_INTERNAL_1ac5651a_4_k_cu_3d592b18_186424cuda3std3__48in_placeE
	.align		8
        /*0048*/ 	.dword	_ZN40_INTERNAL_1ac5651a_4_k_cu_3d592b18_186424cuda3std6ranges3__45__cpo4swapE
	.align		8
        /*0050*/ 	.dword	_ZN40_INTERNAL_1ac5651a_4_k_cu_3d592b18_186424cuda3std6ranges3__45__cpo9iter_moveE
	.align		8
        /*0058*/ 	.dword	_ZN40_INTERNAL_1ac5651a_4_k_cu_3d592b18_186424cute7productE
	.align		8
        /*0060*/ 	.dword	_ZN40_INTERNAL_1ac5651a_4_k_cu_3d592b18_186424cute1_E
	.align		8
        /*0068*/ 	.dword	$str$22
	.align		8
        /*0070*/ 	.dword	$str$23


//--------------------- .text._ZN7cutlass13device_kernelINS_4gemm6kernel13GemmUniversalIN4cute5tupleIJiiiiEEENS1_10collective13CollectiveMmaINS1_34MainloopSm90TmaGmmaWarpSpecializedILi9ENS5_IJNS4_1CILi2EEESB_NSA_ILi1EEEEEENS1_32KernelTmaWarpSpecializedPingpongEEENS5_IJNSA_ILi64EEENSA_ILi128EEENSA_ILi32EEEEEEfNS5_IJlSC_lEEEfSK_NS4_8TiledMMAINS4_8MMA_AtomIJNS4_4SM904GMMA30MMA_64x128x8_F32TF32TF32_SS_TNILNSO_7ScaleInE1ELSQ_1EEEEEENS4_6LayoutINS5_IJSC_SC_SC_EEENS5_IJNSA_ILi0EEESV_SV_EEEEENS5_IJNS4_10UnderscoreESY_SY_EEEEENS4_23SM90_TMA_LOAD_MULTICASTENS4_14ComposedLayoutINS4_7SwizzleILi3ELi4ELi3EEENS4_18smem_ptr_flag_bitsILi32EEENST_INS5_IJNSA_ILi8EEESI_EEENS5_IJSI_SC_EEEEEEEvNS4_8identityES11_S1B_vS1C_EENS_8epilogue10collective6detail29Sm90TmaWarpSpecializedAdapterINS1F_15DefaultEpilogueIfSK_SK_NS1E_6thread17LinearCombinationIfLi1EffLNS1J_9ScaleType4KindE0ELNS_15FloatRoundStyleE2EfEENS1_15EpilogueDefaultEEEEEvvEEEEvNT_6ParamsE --------------------------
	.section	.text._ZN7cutlass13device_kernelINS_4gemm6kernel13GemmUniversalIN4cute5tupleIJiiiiEEENS1_10collective13CollectiveMmaINS1_34MainloopSm90TmaGmmaWarpSpecializedILi9ENS5_IJNS4_1CILi2EEESB_NSA_ILi1EEEEEENS1_32KernelTmaWarpSpecializedPingpongEEENS5_IJNSA_ILi64EEENSA_ILi128EEENSA_ILi32EEEEEEfNS5_IJlSC_lEEEfSK_NS4_8TiledMMAINS4_8MMA_AtomIJNS4_4SM904GMMA30MMA_64x128x8_F32TF32TF32_SS_TNILNSO_7ScaleInE1ELSQ_1EEEEEENS4_6LayoutINS5_IJSC_SC_SC_EEENS5_IJNSA_ILi0EEESV_SV_EEEEENS5_IJNS4_10UnderscoreESY_SY_EEEEENS4_23SM90_TMA_LOAD_MULTICASTENS4_14ComposedLayoutINS4_7SwizzleILi3ELi4ELi3EEENS4_18smem_ptr_flag_bitsILi32EEENST_INS5_IJNSA_ILi8EEESI_EEENS5_IJSI_SC_EEEEEEEvNS4_8identityES11_S1B_vS1C_EENS_8epilogue10collective6detail29Sm90TmaWarpSpecializedAdapterINS1F_15DefaultEpilogueIfSK_SK_NS1E_6thread17LinearCombinationIfLi1EffLNS1J_9ScaleType4KindE0ELNS_15FloatRoundStyleE2EfEENS1_15EpilogueDefaultEEEEEvvEEEEvNT_6ParamsE,"ax",@progbits
	.align	128
.text._ZN7cutlass13device_kernelINS_4gemm6kernel13GemmUniversalIN4cute5tupleIJiiiiEEENS1_10collective13CollectiveMmaINS1_34MainloopSm90TmaGmmaWarpSpecializedILi9ENS5_IJNS4_1CILi2EEESB_NSA_ILi1EEEEEENS1_32KernelTmaWarpSpecializedPingpongEEENS5_IJNSA_ILi64EEENSA_ILi128EEENSA_ILi32EEEEEEfNS5_IJlSC_lEEEfSK_NS4_8TiledMMAINS4_8MMA_AtomIJNS4_4SM904GMMA30MMA_64x128x8_F32TF32TF32_SS_TNILNSO_7ScaleInE1ELSQ_1EEEEEENS4_6LayoutINS5_IJSC_SC_SC_EEENS5_IJNSA_ILi0EEESV_SV_EEEEENS5_IJNS4_10UnderscoreESY_SY_EEEEENS4_23SM90_TMA_LOAD_MULTICASTENS4_14ComposedLayoutINS4_7SwizzleILi3ELi4ELi3EEENS4_18smem_ptr_flag_bitsILi32EEENST_INS5_IJNSA_ILi8EEESI_EEENS5_IJSI_SC_EEEEEEEvNS4_8identityES11_S1B_vS1C_EENS_8epilogue10collective6detail29Sm90TmaWarpSpecializedAdapterINS1F_15DefaultEpilogueIfSK_SK_NS1E_6thread17LinearCombinationIfLi1EffLNS1J_9ScaleType4KindE0ELNS_15FloatRoundStyleE2EfEENS1_15EpilogueDefaultEEEEEvvEEEEvNT_6ParamsE:
        .type           _ZN7cutlass13device_kernelINS_4gemm6kernel13GemmUniversalIN4cute5tupleIJiiiiEEENS1_10collective13CollectiveMmaINS1_34MainloopSm90TmaGmmaWarpSpecializedILi9ENS5_IJNS4_1CILi2EEESB_NSA_ILi1EEEEEENS1_32KernelTmaWarpSpecializedPingpongEEENS5_IJNSA_ILi64EEENSA_ILi128EEENSA_ILi32EEEEEEfNS5_IJlSC_lEEEfSK_NS4_8TiledMMAINS4_8MMA_AtomIJNS4_4SM904GMMA30MMA_64x128x8_F32TF32TF32_SS_TNILNSO_7ScaleInE1ELSQ_1EEEEEENS4_6LayoutINS5_IJSC_SC_SC_EEENS5_IJNSA_ILi0EEESV_SV_EEEEENS5_IJNS4_10UnderscoreESY_SY_EEEEENS4_23SM90_TMA_LOAD_MULTICASTENS4_14ComposedLayoutINS4_7SwizzleILi3ELi4ELi3EEENS4_18smem_ptr_flag_bitsILi32EEENST_INS5_IJNSA_ILi8EEESI_EEENS5_IJSI_SC_EEEEEEEvNS4_8identityES11_S1B_vS1C_EENS_8epilogue10collective6detail29Sm90TmaWarpSpecializedAdapterINS1F_15DefaultEpilogueIfSK_SK_NS1E_6thread17LinearCombinationIfLi1EffLNS1J_9ScaleType4KindE0ELNS_15FloatRoundStyleE2EfEENS1_15EpilogueDefaultEEEEEvvEEEEvNT_6ParamsE,@function
        .size           _ZN7cutlass13device_kernelINS_4gemm6kernel13GemmUniversalIN4cute5tupleIJiiiiEEENS1_10collective13CollectiveMmaINS1_34MainloopSm90TmaGmmaWarpSpecializedILi9ENS5_IJNS4_1CILi2EEESB_NSA_ILi1EEEEEENS1_32KernelTmaWarpSpecializedPingpongEEENS5_IJNSA_ILi64EEENSA_ILi128EEENSA_ILi32EEEEEEfNS5_IJlSC_lEEEfSK_NS4_8TiledMMAINS4_8MMA_AtomIJNS4_4SM904GMMA30MMA_64x128x8_F32TF32TF32_SS_TNILNSO_7ScaleInE1ELSQ_1EEEEEENS4_6LayoutINS5_IJSC_SC_SC_EEENS5_IJNSA_ILi0EEESV_SV_EEEEENS5_IJNS4_10UnderscoreESY_SY_EEEEENS4_23SM90_TMA_LOAD_MULTICASTENS4_14ComposedLayoutINS4_7SwizzleILi3ELi4ELi3EEENS4_18smem_ptr_flag_bitsILi32EEENST_INS5_IJNSA_ILi8EEESI_EEENS5_IJSI_SC_EEEEEEEvNS4_8identityES11_S1B_vS1C_EENS_8epilogue10collective6detail29Sm90TmaWarpSpecializedAdapterINS1F_15DefaultEpilogueIfSK_SK_NS1E_6thread17LinearCombinationIfLi1EffLNS1J_9ScaleType4KindE0ELNS_15FloatRoundStyleE2EfEENS1_15EpilogueDefaultEEEEEvvEEEEvNT_6ParamsE,(.L_x_212 - _ZN7cutlass13device_kernelINS_4gemm6kernel13GemmUniversalIN4cute5tupleIJiiiiEEENS1_10collective13CollectiveMmaINS1_34MainloopSm90TmaGmmaWarpSpecializedILi9ENS5_IJNS4_1CILi2EEESB_NSA_ILi1EEEEEENS1_32KernelTmaWarpSpecializedPingpongEEENS5_IJNSA_ILi64EEENSA_ILi128EEENSA_ILi32EEEEEEfNS5_IJlSC_lEEEfSK_NS4_8TiledMMAINS4_8MMA_AtomIJNS4_4SM904GMMA30MMA_64x128x8_F32TF32TF32_SS_TNILNSO_7ScaleInE1ELSQ_1EEEEEENS4_6LayoutINS5_IJSC_SC_SC_EEENS5_IJNSA_ILi0EEESV_SV_EEEEENS5_IJNS4_10UnderscoreESY_SY_EEEEENS4_23SM90_TMA_LOAD_MULTICASTENS4_14ComposedLayoutINS4_7SwizzleILi3ELi4ELi3EEENS4_18smem_ptr_flag_bitsILi32EEENST_INS5_IJNSA_ILi8EEESI_EEENS5_IJSI_SC_EEEEEEEvNS4_8identityES11_S1B_vS1C_EENS_8epilogue10collective6detail29Sm90TmaWarpSpecializedAdapterINS1F_15DefaultEpilogueIfSK_SK_NS1E_6thread17LinearCombinationIfLi1EffLNS1J_9ScaleType4KindE0ELNS_15FloatRoundStyleE2EfEENS1_15EpilogueDefaultEEEEEvvEEEEvNT_6ParamsE)
        .other          _ZN7cutlass13device_kernelINS_4gemm6kernel13GemmUniversalIN4cute5tupleIJiiiiEEENS1_10collective13CollectiveMmaINS1_34MainloopSm90TmaGmmaWarpSpecializedILi9ENS5_IJNS4_1CILi2EEESB_NSA_ILi1EEEEEENS1_32KernelTmaWarpSpecializedPingpongEEENS5_IJNSA_ILi64EEENSA_ILi128EEENSA_ILi32EEEEEEfNS5_IJlSC_lEEEfSK_NS4_8TiledMMAINS4_8MMA_AtomIJNS4_4SM904GMMA30MMA_64x128x8_F32TF32TF32_SS_TNILNSO_7ScaleInE1ELSQ_1EEEEEENS4_6LayoutINS5_IJSC_SC_SC_EEENS5_IJNSA_ILi0EEESV_SV_EEEEENS5_IJNS4_10UnderscoreESY_SY_EEEEENS4_23SM90_TMA_LOAD_MULTICASTENS4_14ComposedLayoutINS4_7SwizzleILi3ELi4ELi3EEENS4_18smem_ptr_flag_bitsILi32EEENST_INS5_IJNSA_ILi8EEESI_EEENS5_IJSI_SC_EEEEEEEvNS4_8identityES11_S1B_vS1C_EENS_8epilogue10collective6detail29Sm90TmaWarpSpecializedAdapterINS1F_15DefaultEpilogueIfSK_SK_NS1E_6thread17LinearCombinationIfLi1EffLNS1J_9ScaleType4KindE0ELNS_15FloatRoundStyleE2EfEENS1_15EpilogueDefaultEEEEEvvEEEEvNT_6ParamsE,@"STO_CUDA_ENTRY STV_DEFAULT"
_ZN7cutlass13device_kernelINS_4gemm6kernel13GemmUniversalIN4cute5tupleIJiiiiEEENS1_10collective13CollectiveMmaINS1_34MainloopSm90TmaGmmaWarpSpecializedILi9ENS5_IJNS4_1CILi2EEESB_NSA_ILi1EEEEEENS1_32KernelTmaWarpSpecializedPingpongEEENS5_IJNSA_ILi64EEENSA_ILi128EEENSA_ILi32EEEEEEfNS5_IJlSC_lEEEfSK_NS4_8TiledMMAINS4_8MMA_AtomIJNS4_4SM904GMMA30MMA_64x128x8_F32TF32TF32_SS_TNILNSO_7ScaleInE1ELSQ_1EEEEEENS4_6LayoutINS5_IJSC_SC_SC_EEENS5_IJNSA_ILi0EEESV_SV_EEEEENS5_IJNS4_10UnderscoreESY_SY_EEEEENS4_23SM90_TMA_LOAD_MULTICASTENS4_14ComposedLayoutINS4_7SwizzleILi3ELi4ELi3EEENS4_18smem_ptr_flag_bitsILi32EEENST_INS5_IJNSA_ILi8EEESI_EEENS5_IJSI_SC_EEEEEEEvNS4_8identityES11_S1B_vS1C_EENS_8epilogue10collective6detail29Sm90TmaWarpSpecializedAdapterINS1F_15DefaultEpilogueIfSK_SK_NS1E_6thread17LinearCombinationIfLi1EffLNS1J_9ScaleType4KindE0ELNS_15FloatRoundStyleE2EfEENS1_15EpilogueDefaultEEEEEvvEEEEvNT_6ParamsE:
[----:B------:R-:W0:Y:S02]  /*0000*/  LDC R1, c[0x0][0x28] ;  /* 0x00000a00ff017b82 */ /* 0x000e240000000800 */
[----:B0-----:R-:W-:Y:S01]  /*0010*/  VIADD R1, R1, 0xfffffff8 ;  /* 0xfffffff801017836 */ /* 0x001fe20000000000 */
[----:B------:R-:W0:Y:S01]  /*0020*/  S2R R4, SR_TID.X ;  /* 0x0000000000047919 */ /* 0x000e220000002100 */
[----:B------:R-:W-:Y:S01]  /*0030*/  ELECT P0, URZ, PT ;  /* 0x00000000003f782f */ /* 0x000fe20003800000 */
[----:B------:R-:W-:Y:S01]  /*0040*/  BSSY B0, `(.L_x_0) ;  /* 0x000000f000007945 */ /* 0x000fe20003800000 */
[--C-:B0-----:R-:W-:Y:S02]  /*0050*/  SHF.R.U32.HI R0, RZ, 0x5, R4.reuse ;  /* 0x00000005ff007819 */ /* 0x101fe40000011604 */
[----:B------:R-:W-:-:S03]  /*0060*/  SHF.R.U32.HI R7, RZ, 0x7, R4 ;  /* 0x00000007ff077819 */ /* 0x000fc60000011604 */
[----:B------:R-:W0:Y:S04]  /*0070*/  SHFL.IDX PT, R2, R0, RZ, 0x1f ;  /* 0x00001fff00027589 */ /* 0x000e2800000e0000 */
[----:B------:R1:W2:Y:S01]  /*0080*/  SHFL.IDX PT, R10, R7, RZ, 0x1f ;  /* 0x00001fff070a7589 */ /* 0x0002a200000e0000 */
[----:B0-----:R-:W-:-:S13]  /*0090*/  ISETP.NE.OR P0, PT, R2, RZ, !P0 ;  /* 0x000000ff0200720c */ /* 0x001fda0004705670 */
[----:B-12---:R-:W-:Y:S05]  /*00a0*/  @P0 BRA `(.L_x_1) ;  /* 0x0000000000200947 */ /* 0x006fea0003800000 */
[----:B------:R-:W-:Y:S02]  /*00b0*/  ULDC.64 UR4, c[0x0][0x198] ;  /* 0x0000660000047ab9 */ /* 0x000fe40000000a00 */
[----:B------:R-:W-:Y:S02]  /*00c0*/  UIADD3 UR6, UP0, UR4, 0xf0, URZ ;  /* 0x000000f004067890 */ /* 0x000fe4000ff1e03f */
[----:B------:R-:W-:Y:S02]  /*00d0*/  UIADD3 UR4, UP1, UR4, 0x1f0, URZ ;  /* 0x000001f004047890 */ /* 0x000fe4000ff3e03f */
[----:B------:R-:W-:Y:S02]  /*00e0*/  UIADD3.X UR7, URZ, UR5, URZ, UP0, !UPT ;  /* 0x000000053f077290 */ /* 0x000fe400087fe43f */
[----:B------:R-:W-:-:S07]  /*00f0*/  UIADD3.X UR5, URZ, UR5, URZ, UP1, !UPT ;  /* 0x000000053f057290 */ /* 0x000fce0008ffe43f */
[----:B------:R0:W-:Y:S02]  /*0100*/  UTMACCTL.PF [UR6] ;  /* 0x00000000060079b9 */ /* 0x0001e40008040000 */
[----:B------:R0:W-:Y:S02]  /*0110*/  UTMACCTL.PF [UR4] ;  /* 0x00000000040079b9 */ /* 0x0001e40008040000 */
[----:B0-----:R-:W-:Y:S01]  /*0120*/  NOP ;  /* 0x0000000000007918 */ /* 0x001fe20000000000 */
.L_x_1:
[----:B------:R-:W-:Y:S05]  /*0130*/  BSYNC B0 ;  /* 0x0000000000007941 */ /* 0x000fea0003800000 */
.L_x_0:
[----:B------:R-:W0:Y:S02]  /*0140*/  SHFL.IDX PT, R9, R0, RZ, 0x1f ;  /* 0x00001fff00097589 */ /* 0x000e2400000e0000 */
[----:B0-----:R-:W-:-:S13]  /*0150*/  ISETP.NE.AND P0, PT, R9, RZ, PT ;  /* 0x000000ff0900720c */ /* 0x001fda0003f05270 */
[----:B------:R-:W-:Y:S05]  /*0160*/  @P0 BRA `(.L_x_2) ;  /* 0x00000000008c0947 */ /* 0x000fea0003800000 */
[----:B------:R-:W-:Y:S01]  /*0170*/  ELECT P0, URZ, PT ;  /* 0x00000000003f782f */ /* 0x000fe20003800000 */
[----:B------:R-:W-:-:S12]  /*0180*/  BSSY B0, `(.L_x_2) ;  /* 0x0000021000007945 */ /* 0x000fd80003800000 */
[----:B------:R-:W-:Y:S05]  /*0190*/  @!P0 BRA `(.L_x_3) ;  /* 0x00000000007c8947 */ /* 0x000fea0003800000 */
[----:B------:R-:W0:Y:S01]  /*01a0*/  S2UR UR8, SR_CgaCtaId ;  /* 0x00000000000879c3 */ /* 0x000e220000008800 */
[----:B------:R-:W-:Y:S01]  /*01b0*/  UMOV UR4, 0x400 ;  /* 0x0000040000047882 */ /* 0x000fe20000000000 */
[----:B------:R-:W-:Y:S01]  /*01c0*/  UMOV UR5, 0x1 ;  /* 0x0000000100057882 */ /* 0x000fe20000000000 */
[----:B------:R-:W-:Y:S02]  /*01d0*/  UMOV UR6, 0x3 ;  /* 0x0000000300067882 */ /* 0x000fe40000000000 */
[----:B------:R-:W-:-:S04]  /*01e0*/  UIADD3 UR6, -UR6, 0x100000, URZ ;  /* 0x0010000006067890 */ /* 0x000fc8000fffe13f */
[----:B------:R-:W-:Y:S02]  /*01f0*/  USHF.L.U32 UR7, UR6, 0xb, URZ ;  /* 0x0000000b06077899 */ /* 0x000fe4000800063f */
[----:B------:R-:W-:Y:S02]  /*0200*/  USHF.L.U32 UR6, UR6, 0x1, URZ ;  /* 0x0000000106067899 */ /* 0x000fe4000800063f */
[----:B0-----:R-:W-:Y:S02]  /*0210*/  ULEA UR8, UR8, UR4, 0x18 ;  /* 0x0000000408087291 */ /* 0x001fe4000f8ec03f */
[----:B------:R-:W-:-:S04]  /*0220*/  UIADD3 UR4, -UR5, 0x100000, URZ ;  /* 0x0010000005047890 */ /* 0x000fc8000fffe13f */
[----:B------:R-:W-:Y:S02]  /*0230*/  USHF.L.U32 UR5, UR4, 0xb, URZ ;  /* 0x0000000b04057899 */ /* 0x000fe4000800063f */
[----:B------:R-:W-:Y:S01]  /*0240*/  USHF.L.U32 UR4, UR4, 0x1, URZ ;  /* 0x0000000104047899 */ /* 0x000fe2000800063f */
[----:B------:R-:W0:Y:S11]  /*0250*/  FENCE.VIEW.ASYNC.S ;  /* 0x00000000000073c6 */ /* 0x000e360000000000 */
[----:B0-----:R0:W1:Y:S01]  /*0260*/  SYNCS.EXCH.64 URZ, [UR8], UR4 ;  /* 0x00000004083f75b2 */ /* 0x0010620008000100 */
[----:B------:R0:W2:Y:S01]  /*0270*/  SYNCS.EXCH.64 URZ, [UR8+0x48], UR6 ;  /* 0x00004806083f75b2 */ /* 0x0000a20008000100 */
[----:B------:R0:W3:Y:S01]  /*0280*/  SYNCS.EXCH.64 URZ, [UR8+0x8], UR4 ;  /* 0x00000804083f75b2 */ /* 0x0000e20008000100 */
[----:B------:R0:W4:Y:S01]  /*0290*/  SYNCS.EXCH.64 URZ, [UR8+0x50], UR6 ;  /* 0x00005006083f75b2 */ /* 0x0001220008000100 */
[----:B------:R0:W0:Y:S01]  /*02a0*/  SYNCS.EXCH.64 URZ, [UR8+0x10], UR4 ;  /* 0x00001004083f75b2 */ /* 0x0000220008000100 */
        /* <DEDUP_REMOVED lines=13> */
[----:B------:R-:W-:Y:S01]  /*0380*/  NOP ;  /* 0x0000000000007918 */ /* 0x000fe20000000000 */
.L_x_3:
[----:B0-----:R-:W-:Y:S05]  /*0390*/  BSYNC B0 ;  /* 0x0000000000007941 */ /* 0x001fea0003800000 */
.L_x_2:
[----:B------:R-:W0:Y:S01]  /*03a0*/  SHFL.IDX PT, R12, R0, RZ, 0x1f ;  /* 0x00001fff000c7589 */ /* 0x000e2200000e0000 */
[----:B------:R-:W5:Y:S01]  /*03b0*/  S2UR UR12, SR_CTAID.X ;  /* 0x00000000000c79c3 */ /* 0x000f620000002500 */
[----:B------:R-:W-:Y:S02]  /*03c0*/  SHF.R.S32.HI R3, RZ, 0x1f, R4 ;  /* 0x0000001fff037819 */ /* 0x000fe40000011404 */
[----:B------:R-:W-:Y:S01]  /*03d0*/  ELECT P0, URZ, PT ;  /* 0x00000000003f782f */ /* 0x000fe20003800000 */
[----:B------:R-:W1:Y:S01]  /*03e0*/  SHFL.IDX PT, R11, R0, RZ, 0x1f ;  /* 0x00001fff000b7589 */ /* 0x000e6200000e0000 */
[----:B------:R-:W-:Y:S01]  /*03f0*/  ULDC UR4, c[0x0][0x150] ;  /* 0x0000540000047ab9 */ /* 0x000fe20000000800 */
[----:B------:R-:W-:Y:S02]  /*0400*/  LEA.HI R3, R3, R4, RZ, 0x7 ;  /* 0x0000000403037211 */ /* 0x000fe400078f38ff */
[----:B------:R-:W-:Y:S01]  /*0410*/  ELECT P1, URZ, PT ;  /* 0x00000000003f782f */ /* 0x000fe20003820000 */
[----:B------:R-:W2:Y:S01]  /*0420*/  S2R R6, SR_CTAID.Y ;  /* 0x0000000000067919 */ /* 0x000ea20000002600 */
[----:B------:R-:W3:Y:S01]  /*0430*/  LDC R14, c[0x0][0x144] ;  /* 0x00005100ff0e7b82 */ /* 0x000ee20000000800 */
[----:B------:R-:W-:Y:S01]  /*0440*/  LOP3.LUT R3, R3, 0xffffff80, RZ, 0xc0, !PT ;  /* 0xffffff8003037812 */ /* 0x000fe200078ec0ff */
[----:B------:R-:W-:Y:S01]  /*0450*/  UMOV UR11, 0x80 ;  /* 0x00000080000b7882 */ /* 0x000fe20000000000 */
[----:B------:R-:W4:Y:S01]  /*0460*/  SHFL.IDX PT, R16, R7, RZ, 0x1f ;  /* 0x00001fff07107589 */ /* 0x000f2200000e0000 */
[----:B------:R-:W-:Y:S01]  /*0470*/  NOP ;  /* 0x0000000000007918 */ /* 0x000fe20000000000 */
[----:B------:R-:W-:Y:S01]  /*0480*/  NOP ;  /* 0x0000000000007918 */ /* 0x000fe20000000000 */
[----:B------:R-:W-:Y:S01]  /*0490*/  IMAD.IADD R5, R4, 0x1, -R3 ;  /* 0x0000000104057824 */ /* 0x000fe200078e0a03 */
[C---:B------:R-:W-:Y:S01]  /*04a0*/  ISETP.NE.AND P4, PT, R10.reuse, RZ, PT ;  /* 0x000000ff0a00720c */ /* 0x040fe20003f85270 */
[----:B------:R-:W4:Y:S01]  /*04b0*/  LDC R15, c[0x0][0x140] ;  /* 0x00005000ff0f7b82 */ /* 0x000f220000000800 */
[----:B------:R-:W-:-:S02]  /*04c0*/  VIADD R36, R10, 0xffffffff ;  /* 0xffffffff0a247836 */ /* 0x000fc40000000000 */
[----:B------:R-:W-:Y:S01]  /*04d0*/  SHF.R.S32.HI R8, RZ, 0x1f, R5 ;  /* 0x0000001fff087819 */ /* 0x000fe20000011405 */
[----:B------:R-:W-:Y:S02]  /*04e0*/  IMAD.MOV.U32 R89, RZ, RZ, 0x1 ;  /* 0x00000001ff597424 */ /* 0x000fe400078e00ff */
[----:B------:R-:W-:Y:S02]  /*04f0*/  ISETP.GE.U32.AND P6, PT, R36, 0x2, PT ;  /* 0x000000022400780c */ /* 0x000fe40003fc6070 */
[----:B0-----:R-:W-:Y:S01]  /*0500*/  ISETP.NE.OR P0, PT, R12, RZ, !P0 ;  /* 0x000000ff0c00720c */ /* 0x001fe20004705670 */
[----:B------:R-:W0:Y:S01]  /*0510*/  LDC R25, c[0x0][0x148] ;  /* 0x00005200ff197b82 */ /* 0x000e220000000800 */
[----:B-----5:R-:W-:Y:S02]  /*0520*/  I2FP.F32.U32 R12, UR12 ;  /* 0x0000000c000c7c45 */ /* 0x020fe40008201000 */
[----:B------:R-:W-:Y:S02]  /*0530*/  LEA.HI R3, R8, R5, RZ, 0x3 ;  /* 0x0000000508037211 */ /* 0x000fe400078f18ff */
[----:B-1----:R-:W-:Y:S01]  /*0540*/  ISETP.NE.OR P1, PT, R11, RZ, !P1 ;  /* 0x000000ff0b00720c */ /* 0x002fe20004f25670 */
[----:B------:R-:W-:Y:S01]  /*0550*/  FMUL R13, R12, UR4 ;  /* 0x000000040c0d7c20 */ /* 0x000fe20008400000 */
[--C-:B------:R-:W-:Y:S01]  /*0560*/  SHF.R.S32.HI R0, RZ, 0x3, R3.reuse ;  /* 0x00000003ff007819 */ /* 0x100fe20000011403 */
[----:B------:R-:W-:Y:S01]  /*0570*/  ULDC UR4, c[0x0][0x154] ;  /* 0x0000550000047ab9 */ /* 0x000fe20000000800 */
[----:B------:R-:W-:-:S02]  /*0580*/  SHF.R.S32.HI R3, RZ, 0x1f, R3 ;  /* 0x0000001fff037819 */ /* 0x000fc40000011403 */
[----:B------:R-:W-:Y:S01]  /*0590*/  SHF.R.S32.HI R12, RZ, 0x1f, R9 ;  /* 0x0000001fff0c7819 */ /* 0x000fe20000011409 */
[----:B------:R-:W1:Y:S01]  /*05a0*/  F2I.U32.TRUNC.NTZ R13, R13 ;  /* 0x0000000d000d7305 */ /* 0x000e62000020f000 */
[----:B------:R-:W-:Y:S01]  /*05b0*/  LEA.HI R11, R3, R0, RZ, 0x2 ;  /* 0x00000000030b7211 */ /* 0x000fe200078f10ff */
[----:B------:R-:W-:Y:S01]  /*05c0*/  VOTEU.ALL UP1, P0 ;  /* 0x00000000003f7886 */ /* 0x000fe20000020000 */
[----:B------:R-:W-:Y:S01]  /*05d0*/  LEA.HI R12, R12, R9, RZ, 0x2 ;  /* 0x000000090c0c7211 */ /* 0x000fe200078f10ff */
[----:B------:R-:W-:Y:S01]  /*05e0*/  VOTEU.ALL UP0, P0 ;  /* 0x00000000003f7886 */ /* 0x000fe20000000000 */
[----:B------:R-:W-:Y:S01]  /*05f0*/  SHF.R.S32.HI R3, RZ, 0x1f, R2 ;  /* 0x0000001fff037819 */ /* 0x000fe20000011402 */
[----:B------:R-:W-:Y:S01]  /*0600*/  VOTEU.ALL UP2, P1 ;  /* 0x00000000003f7886 */ /* 0x000fe20000840000 */
[----:B------:R-:W-:Y:S01]  /*0610*/  LOP3.LUT R11, R11, 0xfffffffc, RZ, 0xc0, !PT ;  /* 0xfffffffc0b0b7812 */ /* 0x000fe200078ec0ff */
[----:B------:R-:W5:Y:S01]  /*0620*/  @!UP1 S2UR UR7, SR_CgaCtaId ;  /* 0x00000000000799c3 */ /* 0x000f620000008800 */
[----:B------:R-:W-:Y:S01]  /*0630*/  LOP3.LUT R12, R12, 0x3ffffffc, RZ, 0xc0, !PT ;  /* 0x3ffffffc0c0c7812 */ /* 0x000fe200078ec0ff */
[----:B------:R-:W-:Y:S01]  /*0640*/  @!UP1 UMOV UR6, 0x400 ;  /* 0x0000040000069882 */ /* 0x000fe20000000000 */
[----:B------:R-:W-:Y:S01]  /*0650*/  LEA.HI R3, R3, R2, RZ, 0x2 ;  /* 0x0000000203037211 */ /* 0x000fe200078f10ff */
[----:B------:R-:W-:Y:S01]  /*0660*/  IMAD.IADD R11, R0, 0x1, -R11 ;  /* 0x00000001000b7824 */ /* 0x000fe200078e0a0b */
[----:B------:R-:W-:Y:S01]  /*0670*/  @!UP2 UMOV UR9, 0x400 ;  /* 0x000004000009a882 */ /* 0x000fe20000000000 */
[----:B------:R-:W-:Y:S01]  /*0680*/  IMAD.IADD R12, R9, 0x1, -R12 ;  /* 0x00000001090c7824 */ /* 0x000fe200078e0a0c */
[----:B------:R-:W-:Y:S01]  /*0690*/  LOP3.LUT R3, R3, 0xfffffffc, RZ, 0xc0, !PT ;  /* 0xfffffffc03037812 */ /* 0x000fe200078ec0ff */
[----:B------:R-:W0:Y:S01]  /*06a0*/  @!UP2 S2UR UR10, SR_CgaCtaId ;  /* 0x00000000000aa9c3 */ /* 0x000e220000008800 */
[----:B-1----:R-:W-:Y:S01]  /*06b0*/  IMAD.MOV R13, RZ, RZ, -R13 ;  /* 0x000000ffff0d7224 */ /* 0x002fe200078e0a0d */
[----:B------:R-:W-:Y:S01]  /*06c0*/  VOTEU.ALL UP3, P1 ;  /* 0x00000000003f7886 */ /* 0x000fe20000860000 */
[----:B------:R-:W-:Y:S01]  /*06d0*/  IMAD R11, R12, 0x4, R11 ;  /* 0x000000040c0b7824 */ /* 0x000fe200078e020b */
[----:B------:R-:W-:Y:S01]  /*06e0*/  VOTEU.ALL UP4, P1 ;  /* 0x00000000003f7886 */ /* 0x000fe20000880000 */
[----:B------:R-:W-:Y:S01]  /*06f0*/  IMAD.IADD R9, R2, 0x1, -R3 ;  /* 0x0000000102097824 */ /* 0x000fe200078e0a03 */
[----:B--2---:R-:W-:Y:S01]  /*0700*/  I2FP.F32.U32 R2, R6 ;  /* 0x0000000600027245 */ /* 0x004fe20000201000 */
[----:B---3--:R-:W-:Y:S01]  /*0710*/  IMAD R21, R14, R13, UR12 ;  /* 0x0000000c0e157e24 */ /* 0x008fe2000f8e020d */
[C---:B------:R-:W-:Y:S01]  /*0720*/  LEA.HI R0, R11.reuse, R11, RZ, 0x1 ;  /* 0x0000000b0b007211 */ /* 0x040fe200078f08ff */
[C---:B------:R-:W-:Y:S01]  /*0730*/  IMAD.SHL.U32 R88, R11.reuse, 0x4, RZ ;  /* 0x000000040b587824 */ /* 0x040fe200078e00ff */
[----:B------:R-:W-:Y:S01]  /*0740*/  VOTEU.ALL UP5, P1 ;  /* 0x00000000003f7886 */ /* 0x000fe200008a0000 */
[----:B------:R-:W-:Y:S01]  /*0750*/  FMUL R2, R2, UR4 ;  /* 0x0000000402027c20 */ /* 0x000fe20008400000 */
[----:B------:R-:W-:Y:S01]  /*0760*/  LOP3.LUT R0, R0, 0xfffffffe, RZ, 0xc0, !PT ;  /* 0xfffffffe00007812 */ /* 0x000fe200078ec0ff */
[----:B------:R-:W-:Y:S01]  /*0770*/  UMOV UR4, 0x20 ;  /* 0x0000002000047882 */ /* 0x000fe20000000000 */
[----:B------:R-:W-:Y:S01]  /*0780*/  LOP3.LUT R88, R11, 0xc, R88, 0x78, !PT ;  /* 0x0000000c0b587812 */ /* 0x000fe200078e7858 */
[----:B------:R-:W-:-:S04]  /*0790*/  @!UP1 UIADD3 UR4, -UR4, 0x100000, URZ ;  /* 0x0010000004049890 */ /* 0x000fc8000fffe13f */
[----:B------:R-:W-:Y:S02]  /*07a0*/  @!UP1 USHF.L.U32 UR5, UR4, 0xb, URZ ;  /* 0x0000000b04059899 */ /* 0x000fe4000800063f */
[----:B------:R-:W-:Y:S01]  /*07b0*/  @!UP1 USHF.L.U32 UR4, UR4, 0x1, URZ ;  /* 0x0000000104049899 */ /* 0x000fe2000800063f */
[----:B----4-:R-:W-:Y:S01]  /*07c0*/  ISETP.EQ.U32.AND P2, PT, R15, 0x1, PT ;  /* 0x000000010f00780c */ /* 0x010fe20003f42070 */
[----:B------:R-:W-:Y:S01]  /*07d0*/  IMAD.IADD R0, R11, 0x1, -R0 ;  /* 0x000000010b007824 */ /* 0x000fe200078e0a00 */
[----:B------:R-:W1:Y:S01]  /*07e0*/  F2I.U32.TRUNC.NTZ R2, R2 ;  /* 0x0000000200027305 */ /* 0x000e62000020f000 */
[----:B-----5:R-:W-:Y:S01]  /*07f0*/  @!UP1 ULEA UR8, UR7, UR6, 0x18 ;  /* 0x0000000607089291 */ /* 0x020fe2000f8ec03f */
[----:B------:R-:W-:Y:S01]  /*0800*/  R2UR UR43, R16 ;  /* 0x00000000102b72ca */ /* 0x000fe200000e0000 */
[----:B------:R-:W-:-:S04]  /*0810*/  @!UP2 UIADD3 UR6, -UR11, 0x100000, URZ ;  /* 0x001000000b06a890 */ /* 0x000fc8000fffe13f */
[----:B------:R-:W-:Y:S02]  /*0820*/  @!UP2 USHF.L.U32 UR7, UR6, 0xb, URZ ;  /* 0x0000000b0607a899 */ /* 0x000fe4000800063f */
[----:B------:R-:W-:Y:S01]  /*0830*/  @!UP2 USHF.L.U32 UR6, UR6, 0x1, URZ ;  /* 0x000000010606a899 */ /* 0x000fe2000800063f */
[----:B------:R-:W-:Y:S01]  /*0840*/  ISETP.NE.AND P3, PT, R0, R21, PT ;  /* 0x000000150000720c */ /* 0x000fe20003f65270 */
[----:B------:R-:W-:Y:S01]  /*0850*/  VOTEU.ALL UP1, P0 ;  /* 0x00000000003f7886 */ /* 0x000fe20000020000 */
[----:B0-----:R-:W-:Y:S01]  /*0860*/  @!UP2 ULEA UR9, UR10, UR9, 0x18 ;  /* 0x000000090a09a291 */ /* 0x001fe2000f8ec03f */
[----:B------:R-:W-:Y:S01]  /*0870*/  LOP3.LUT P0, RZ, R5, 0x7, RZ, 0xc0, !PT ;  /* 0x0000000705ff7812 */ /* 0x000fe2000780c0ff */
[----:B------:R-:W-:Y:S01]  /*0880*/  VOTEU.ALL UP2, P1 ;  /* 0x00000000003f7886 */ /* 0x000fe20000840000 */
[----:B------:R-:W-:Y:S02]  /*0890*/  ISETP.NE.AND P1, PT, R9, 0x3, PT ;  /* 0x000000030900780c */ /* 0x000fe40003f25270 */
[----:B------:R-:W-:-:S02]  /*08a0*/  ISETP.LT.U32.AND P0, PT, R88, 0x4, !P0 ;  /* 0x000000045800780c */ /* 0x000fc40004701070 */
[----:B------:R-:W-:Y:S01]  /*08b0*/  ISETP.EQ.OR P1, PT, R9, RZ, !P1 ;  /* 0x000000ff0900720c */ /* 0x000fe20004f22670 */
[----:B------:R-:W0:Y:S02]  /*08c0*/  FENCE.VIEW.ASYNC.S ;  /* 0x00000000000073c6 */ /* 0x000e240000000000 */
[----:B0-----:R0:W2:Y:S01]  /*08d0*/  @!UP0 SYNCS.EXCH.64 URZ, [UR8+0xc0], UR4 ;  /* 0x0000c004083f85b2 */ /* 0x0010a20008000100 */
[----:B-1----:R-:W-:Y:S01]  /*08e0*/  IMAD.MOV R20, RZ, RZ, -R2 ;  /* 0x000000ffff147224 */ /* 0x002fe200078e0a02 */
[----:B------:R-:W-:-:S03]  /*08f0*/  @P3 LEA.HI R0, R88, R88, RZ, 0x1 ;  /* 0x0000005858003211 */ /* 0x000fc600078f08ff */
[----:B------:R-:W-:Y:S01]  /*0900*/  IMAD R3, R25, R20, R6 ;  /* 0x0000001419037224 */ /* 0x000fe200078e0206 */
[----:B------:R-:W-:Y:S02]  /*0910*/  ISETP.EQ.AND P1, PT, R10, RZ, P1 ;  /* 0x000000ff0a00720c */ /* 0x000fe40000f22270 */
[----:B------:R-:W-:Y:S02]  /*0920*/  @P3 SHF.R.S32.HI R0, RZ, 0x1, R0 ;  /* 0x00000001ff003819 */ /* 0x000fe40000011400 */
[----:B------:R-:W-:Y:S02]  /*0930*/  SEL R23, RZ, 0x1, !P1 ;  /* 0x00000001ff177807 */ /* 0x000fe40004800000 */
[----:B------:R-:W-:Y:S02]  /*0940*/  @P3 ISETP.NE.AND P5, PT, R0, R3, PT ;  /* 0x000000030000320c */ /* 0x000fe40003fa5270 */
[----:B------:R-:W-:Y:S01]  /*0950*/  SEL R0, RZ, 0x1, !P0 ;  /* 0x00000001ff007807 */ /* 0x000fe20004000000 */
[----:B------:R0:W1:Y:S01]  /*0960*/  @!UP1 SYNCS.EXCH.64 URZ, [UR8+0xc8], UR4 ;  /* 0x0000c804083f95b2 */ /* 0x0000620008000100 */
[----:B------:R-:W-:Y:S01]  /*0970*/  NOP ;  /* 0x0000000000007918 */ /* 0x000fe20000000000 */
[----:B------:R-:W-:-:S02]  /*0980*/  @P3 SEL R89, RZ, 0x1, P5 ;  /* 0x00000001ff593807 */ /* 0x000fc40002800000 */
[----:B------:R-:W-:Y:S02]  /*0990*/  SEL R23, R23, 0x2, P6 ;  /* 0x0000000217177807 */ /* 0x000fe40003000000 */
[----:B------:R-:W-:Y:S01]  /*09a0*/  LOP3.LUT R89, R89, R0, RZ, 0xc0, !PT ;  /* 0x0000000059597212 */ /* 0x000fe200078ec0ff */
[----:B------:R0:W3:Y:S01]  /*09b0*/  @!UP2 SYNCS.EXCH.64 URZ, [UR9+0xa0], UR6 ;  /* 0x0000a006093fa5b2 */ /* 0x0000e20008000100 */
[----:B------:R0:W4:Y:S01]  /*09c0*/  @!UP3 SYNCS.EXCH.64 URZ, [UR9+0xa8], UR6 ;  /* 0x0000a806093fb5b2 */ /* 0x0001220008000100 */
[----:B------:R0:W0:Y:S01]  /*09d0*/  @!UP4 SYNCS.EXCH.64 URZ, [UR9+0xb0], UR6 ;  /* 0x0000b006093fc5b2 */ /* 0x0000220008000100 */
[----:B------:R0:W0:Y:S01]  /*09e0*/  @!UP5 SYNCS.EXCH.64 URZ, [UR9+0xb8], UR6 ;  /* 0x0000b806093fd5b2 */ /* 0x0000220008000100 */
[----:B------:R-:W-:Y:S01]  /*09f0*/  NOP ;  /* 0x0000000000007918 */ /* 0x000fe20000000000 */
[----:B--2---:R-:W-:Y:S05]  /*0a00*/  @!P2 BRA `(.L_x_4) ;  /* 0x000000000008a947 */ /* 0x004fea0003800000 */
[----:B01-34-:R-:W-:Y:S01]  /*0a10*/  UCGABAR_ARV ;  /* 0x00000000000079c7 */ /* 0x01bfe20008000000 */
[----:B------:R-:W-:Y:S05]  /*0a20*/  BRA `(.L_x_5) ;  /* 0x0000000000047947 */ /* 0x000fea0003800000 */
.L_x_4:
[----:B01-34-:R-:W-:Y:S01]  /*0a30*/  NOP ;  /* 0x0000000000007918 */ /* 0x01bfe20000000000 */
.L_x_5:
[----:B------:R-:W-:Y:S01]  /*0a40*/  ULDC.64 UR4, c[0x0][0x598] ;  /* 0x0001660000047ab9 */ /* 0x000fe20000000a00 */
[----:B------:R-:W-:Y:S01]  /*0a50*/  ULDC.64 UR36, c[0x0][0x208] ;  /* 0x0000820000247ab9 */ /* 0x000fe20000000a00 */
[----:B------:R-:W-:-:S04]  /*0a60*/  ISETP.NE.U32.AND P0, PT, RZ, UR4, PT ;  /* 0x00000004ff007c0c */ /* 0x000fc8000bf05070 */
[----:B------:R-:W-:-:S13]  /*0a70*/  ISETP.NE.AND.EX P0, PT, RZ, UR5, PT, P0 ;  /* 0x00000005ff007c0c */ /* 0x000fda000bf05300 */
[----:B------:R-:W-:Y:S05]  /*0a80*/  @!P0 BRA `(.L_x_6) ;  /* 0x00000000001c8947 */ /* 0x000fea0003800000 */
[----:B------:R-:W0:Y:S02]  /*0a90*/  LDC.64 R2, c[0x0][0x598] ;  /* 0x00016600ff027b82 */ /* 0x000e240000000a00 */
[----:B0-----:R-:W2:Y:S02]  /*0aa0*/  LDG.E.64 R2, desc[UR36][R2.64] ;  /* 0x0000002402027981 */ /* 0x001ea4000c1e1b00 */
[----:B--2---:R-:W-:-:S04]  /*0ab0*/  ISETP.NE.U32.AND P0, PT, R2, RZ, PT ;  /* 0x000000ff0200720c */ /* 0x004fc80003f05070 */
[----:B------:R-:W-:-:S13]  /*0ac0*/  ISETP.NE.AND.EX P0, PT, R3, RZ, PT, P0 ;  /* 0x000000ff0300720c */ /* 0x000fda0003f05300 */
[----:B------:R-:W-:Y:S05]  /*0ad0*/  @!P0 BRA `(.L_x_6) ;  /* 0x0000000000088947 */ /* 0x000fea0003800000 */
[----:B------:R0:W5:Y:S01]  /*0ae0*/  LD.E R90, desc[UR36][R2.64] ;  /* 0x00000024025a7980 */ /* 0x000162000c101900 */
[----:B------:R-:W-:Y:S05]  /*0af0*/  BRA `(.L_x_7) ;  /* 0x0000000000247947 */ /* 0x000fea0003800000 */
.L_x_6:
[----:B------:R-:W-:Y:S02]  /*0b00*/  ULDC.64 UR4, c[0x0][0x588] ;  /* 0x0001620000047ab9 */ /* 0x000fe40000000a00 */
[----:B------:R-:W-:-:S04]  /*0b10*/  ISETP.NE.U32.AND P0, PT, RZ, UR4, PT ;  /* 0x00000004ff007c0c */ /* 0x000fc8000bf05070 */
[----:B------:R-:W-:-:S13]  /*0b20*/  ISETP.NE.AND.EX P0, PT, RZ, UR5, PT, P0 ;  /* 0x00000005ff007c0c */ /* 0x000fda000bf05300 */
[----:B------:R-:W-:Y:S05]  /*0b30*/  @!P0 BRA `(.L_x_8) ;  /* 0x00000000000c8947 */ /* 0x000fea0003800000 */
[----:B------:R-:W0:Y:S02]  /*0b40*/  LDC.64 R90, c[0x0][0x588] ;  /* 0x00016200ff5a7b82 */ /* 0x000e240000000a00 */
[----:B0-----:R1:W5:Y:S01]  /*0b50*/  LDG.E R90, desc[UR36][R90.64] ;  /* 0x000000245a5a7981 */ /* 0x001362000c1e1900 */
[----:B------:R-:W-:Y:S05]  /*0b60*/  BRA `(.L_x_7) ;  /* 0x0000000000087947 */ /* 0x000fea0003800000 */
.L_x_8:
[----:B------:R-:W-:Y:S02]  /*0b70*/  ULDC UR4, c[0x0][0x580] ;  /* 0x0001600000047ab9 */ /* 0x000fe40000000800 */
[----:B------:R-:W-:-:S07]  /*0b80*/  IMAD.U32 R90, RZ, RZ, UR4 ;  /* 0x00000004ff5a7e24 */ /* 0x000fce000f8e00ff */
.L_x_7:
[----:B------:R-:W-:Y:S02]  /*0b90*/  ULDC.64 UR4, c[0x0][0x5a0] ;  /* 0x0001680000047ab9 */ /* 0x000fe40000000a00 */
[----:B------:R-:W-:-:S04]  /*0ba0*/  ISETP.NE.U32.AND P0, PT, RZ, UR4, PT ;  /* 0x00000004ff007c0c */ /* 0x000fc8000bf05070 */
[----:B------:R-:W-:-:S13]  /*0bb0*/  ISETP.NE.AND.EX P0, PT, RZ, UR5, PT, P0 ;  /* 0x00000005ff007c0c */ /* 0x000fda000bf05300 */
[----:B------:R-:W-:Y:S05]  /*0bc0*/  @!P0 BRA `(.L_x_9) ;  /* 0x00000000001c8947 */ /* 0x000fea0003800000 */
[----:B0-----:R-:W0:Y:S02]  /*0bd0*/  LDC.64 R2, c[0x0][0x5a0] ;  /* 0x00016800ff027b82 */ /* 0x001e240000000a00 */
[----:B0-----:R-:W2:Y:S02]  /*0be0*/  LDG.E.64 R2, desc[UR36][R2.64] ;  /* 0x0000002402027981 */ /* 0x001ea4000c1e1b00 */
[----:B--2---:R-:W-:-:S04]  /*0bf0*/  ISETP.NE.U32.AND P0, PT, R2, RZ, PT ;  /* 0x000000ff0200720c */ /* 0x004fc80003f05070 */
[----:B------:R-:W-:-:S13]  /*0c00*/  ISETP.NE.AND.EX P0, PT, R3, RZ, PT, P0 ;  /* 0x000000ff0300720c */ /* 0x000fda0003f05300 */
[----:B------:R-:W-:Y:S05]  /*0c10*/  @!P0 BRA `(.L_x_9) ;  /* 0x0000000000088947 */ /* 0x000fea0003800000 */
[----:B-1----:R0:W5:Y:S01]  /*0c20*/  LD.E R91, desc[UR36][R2.64] ;  /* 0x00000024025b7980 */ /* 0x002162000c101900 */
[----:B------:R-:W-:Y:S05]  /*0c30*/  BRA `(.L_x_10) ;  /* 0x0000000000247947 */ /* 0x000fea0003800000 */
.L_x_9:
[----:B------:R-:W-:Y:S02]  /*0c40*/  ULDC.64 UR4, c[0x0][0x590] ;  /* 0x0001640000047ab9 */ /* 0x000fe40000000a00 */
[----:B------:R-:W-:-:S04]  /*0c50*/  ISETP.NE.U32.AND P0, PT, RZ, UR4, PT ;  /* 0x00000004ff007c0c */ /* 0x000fc8000bf05070 */
[----:B------:R-:W-:-:S13]  /*0c60*/  ISETP.NE.AND.EX P0, PT, RZ, UR5, PT, P0 ;  /* 0x00000005ff007c0c */ /* 0x000fda000bf05300 */
[----:B------:R-:W-:Y:S05]  /*0c70*/  @!P0 BRA `(.L_x_11) ;  /* 0x00000000000c8947 */ /* 0x000fea0003800000 */
[----:B0-----:R-:W1:Y:S02]  /*0c80*/  LDC.64 R2, c[0x0][0x590] ;  /* 0x00016400ff027b82 */ /* 0x001e640000000a00 */
[----:B-1----:R1:W5:Y:S01]  /*0c90*/  LDG.E R91, desc[UR36][R2.64] ;  /* 0x00000024025b7981 */ /* 0x002362000c1e1900 */
[----:B------:R-:W-:Y:S05]  /*0ca0*/  BRA `(.L_x_10) ;  /* 0x0000000000087947 */ /* 0x000fea0003800000 */
.L_x_11:
[----:B------:R-:W-:Y:S02]  /*0cb0*/  ULDC UR4, c[0x0][0x584] ;  /* 0x0001610000047ab9 */ /* 0x000fe40000000800 */
[----:B-1----:R-:W-:-:S07]  /*0cc0*/  IMAD.U32 R91, RZ, RZ, UR4 ;  /* 0x00000004ff5b7e24 */ /* 0x002fce000f8e00ff */
.L_x_10:
[----:B01----:R-:W0:Y:S01]  /*0cd0*/  LDC R2, c[0x0][0x65c] ;  /* 0x00019700ff027b82 */ /* 0x003e220000000800 */
[----:B------:R-:W-:Y:S01]  /*0ce0*/  ULDC UR6, c[0x0][0x28c] ;  /* 0x0000a30000067ab9 */ /* 0x000fe20000000800 */
[----:B------:R-:W-:Y:S01]  /*0cf0*/  ISETP.NE.AND P0, PT, R10, 0x2, PT ;  /* 0x000000020a00780c */ /* 0x000fe20003f05270 */
[----:B------:R-:W-:Y:S01]  /*0d00*/  UIADD3 UR6, UR6, 0x1f, URZ ;  /* 0x0000001f06067890 */ /* 0x000fe2000fffe03f */
[----:B------:R-:W-:Y:S01]  /*0d10*/  IMAD.U32 R10, RZ, RZ, UR12 ;  /* 0x0000000cff0a7e24 */ /* 0x000fe2000f8e00ff */
[----:B------:R-:W-:Y:S01]  /*0d20*/  UMOV UR38, URZ ;  /* 0x0000003f00267c82 */ /* 0x000fe20008000000 */
[----:B------:R-:W-:Y:S01]  /*0d30*/  UMOV UR39, URZ ;  /* 0x0000003f00277c82 */ /* 0x000fe20008000000 */
[----:B------:R-:W-:Y:S01]  /*0d40*/  USHF.R.S32.HI UR7, URZ, 0x1f, UR6 ;  /* 0x0000001f3f077899 */ /* 0x000fe20008011406 */
[----:B------:R-:W-:-:S03]  /*0d50*/  ULDC.64 UR8, c[0x0][0x650] ;  /* 0x0001940000087ab9 */ /* 0x000fc60000000a00 */
[----:B------:R-:W-:-:S04]  /*0d60*/  ULEA.HI UR7, UR7, UR6, URZ, 0x5 ;  /* 0x0000000607077291 */ /* 0x000fc8000f8f283f */
[----:B------:R-:W-:Y:S01]  /*0d70*/  USHF.R.S32.HI UR40, URZ, 0x5, UR7 ;  /* 0x000000053f287899 */ /* 0x000fe20008011407 */
[----:B0-----:R-:W-:-:S13]  /*0d80*/  ISETP.NE.AND P1, PT, R2, 0x1, PT ;  /* 0x000000010200780c */ /* 0x001fda0003f25270 */
[----:B------:R-:W0:Y:S01]  /*0d90*/  @P1 LDC R17, c[0x0][0x10] ;  /* 0x00000400ff111b82 */ /* 0x000e220000000800 */
[----:B------:R-:W-:Y:S02]  /*0da0*/  @P1 IMAD.MOV.U32 R7, RZ, RZ, RZ ;  /* 0x000000ffff071224 */ /* 0x000fe400078e00ff */
[----:B------:R-:W-:-:S05]  /*0db0*/  @P1 IMAD.MOV.U32 R11, RZ, RZ, RZ ;  /* 0x000000ffff0b1224 */ /* 0x000fca00078e00ff */
[----:B------:R-:W1:Y:S01]  /*0dc0*/  @!P1 LDC R3, c[0x0][0xc] ;  /* 0x00000300ff039b82 */ /* 0x000e620000000800 */
[----:B------:R-:W-:Y:S01]  /*0dd0*/  ULDC UR4, c[0x0][0xc] ;  /* 0x0000030000047ab9 */ /* 0x000fe20000000800 */
[----:B------:R-:W-:Y:S02]  /*0de0*/  ULDC UR5, c[0x0][0x10] ;  /* 0x0000040000057ab9 */ /* 0x000fe40000000800 */
[----:B------:R-:W-:-:S04]  /*0df0*/  UIMAD.WIDE.U32 UR4, UR4, UR5, URZ ;  /* 0x00000005040472a5 */ /* 0x000fc8000f8e003f */
[----:B------:R-:W2:Y:S01]  /*0e00*/  LDC R0, c[0x0][0x14] ;  /* 0x00000500ff007b82 */ /* 0x000ea20000000800 */
[----:B0-----:R-:W-:-:S04]  /*0e10*/  @P1 IMAD.WIDE.U32 R16, R17, UR12, R6 ;  /* 0x0000000c11101c25 */ /* 0x001fc8000f8e0006 */
[----:B------:R-:W-:Y:S02]  /*0e20*/  @P1 IMAD.IADD R17, R17, 0x1, R11 ;  /* 0x0000000111111824 */ /* 0x000fe400078e020b */
[----:B------:R-:W-:Y:S02]  /*0e30*/  IMAD.MOV.U32 R11, RZ, RZ, RZ ;  /* 0x000000ffff0b7224 */ /* 0x000fe400078e00ff */
[----:B-1----:R-:W-:-:S04]  /*0e40*/  @!P1 IMAD.WIDE.U32 R10, R6, R3, R10 ;  /* 0x00000003060a9225 */ /* 0x002fc800078e000a */
[----:B------:R-:W-:Y:S02]  /*0e50*/  @!P1 IMAD.MOV.U32 R16, RZ, RZ, R10 ;  /* 0x000000ffff109224 */ /* 0x000fe400078e000a */
[----:B--2---:R-:W-:-:S04]  /*0e60*/  IMAD.WIDE.U32 R12, R0, UR4, RZ ;  /* 0x00000004000c7c25 */ /* 0x004fc8000f8e00ff */
[----:B------:R-:W-:Y:S01]  /*0e70*/  IMAD R3, R0, UR5, RZ ;  /* 0x0000000500037c24 */ /* 0x000fe2000f8e02ff */
[----:B------:R0:W-:Y:S01]  /*0e80*/  STL.64 [R1], R12 ;  /* 0x0000000c01007387 */ /* 0x0001e20000100a00 */
[----:B------:R-:W-:Y:S02]  /*0e90*/  @!P1 IMAD.MOV.U32 R17, RZ, RZ, R11 ;  /* 0x000000ffff119224 */ /* 0x000fe400078e000b */
[----:B------:R-:W-:Y:S01]  /*0ea0*/  IMAD.IADD R0, R13, 0x1, R3 ;  /* 0x000000010d007824 */ /* 0x000fe200078e0203 */
[----:B------:R-:W-:Y:S06]  /*0eb0*/  @P0 BRA `(.L_x_12) ;  /* 0x0000000000200947 */ /* 0x000fec0003800000 */
[----:B------:R-:W-:Y:S01]  /*0ec0*/  UISETP.GE.U32.AND UP0, UPT, UR40, 0x9, UPT ;  /* 0x000000092800788c */ /* 0x000fe2000bf06070 */
[----:B------:R-:W-:Y:S01]  /*0ed0*/  IADD3 R16, P0, R16, R12, RZ ;  /* 0x0000000c10107210 */ /* 0x000fe20007f1e0ff */
[----:B------:R-:W-:Y:S01]  /*0ee0*/  UIMAD.WIDE.U32 UR4, UR40, 0x38e38e39, URZ ;  /* 0x38e38e39280478a5 */ /* 0x000fe2000f8e003f */
[----:B------:R-:W-:-:S03]  /*0ef0*/  UMOV UR39, URZ ;  /* 0x0000003f00277c82 */ /* 0x000fc60008000000 */
[----:B------:R-:W-:Y:S01]  /*0f00*/  USHF.R.U32.HI UR4, URZ, 0x1, UR5 ;  /* 0x000000013f047899 */ /* 0x000fe20008011605 */
[----:B------:R-:W-:-:S03]  /*0f10*/  IMAD.X R17, R0, 0x1, R17, P0 ;  /* 0x0000000100117824 */ /* 0x000fc600000e0611 */
[----:B------:R-:W-:Y:S02]  /*0f20*/  UIMAD UR38, UR4, -0x9, UR40 ;  /* 0xfffffff7042678a4 */ /* 0x000fe4000f8e0228 */
[----:B------:R-:W-:-:S12]  /*0f30*/  @UP0 ULOP3.LUT UR39, UR4, 0x1, URZ, 0xc0, !UPT ;  /* 0x0000000104270892 */ /* 0x000fd8000f8ec03f */
.L_x_12:
[----:B------:R-:W-:Y:S01]  /*0f40*/  ISETP.GE.U32.AND P0, PT, R16, UR8, PT ;  /* 0x0000000810007c0c */ /* 0x000fe2000bf06070 */
[----:B------:R-:W-:Y:S01]  /*0f50*/  IMAD.MOV.U32 R22, RZ, RZ, -0x1 ;  /* 0xffffffffff167424 */ /* 0x000fe200078e00ff */
[----:B------:R-:W-:Y:S01]  /*0f60*/  PRMT R3, RZ, 0x7610, R3 ;  /* 0x00007610ff037816 */ /* 0x000fe20000000003 */
[----:B------:R-:W-:Y:S01]  /*0f70*/  IMAD.MOV.U32 R18, RZ, RZ, -0x1 ;  /* 0xffffffffff127424 */ /* 0x000fe200078e00ff */
[----:B------:R-:W-:Y:S01]  /*0f80*/  ISETP.GE.U32.AND.EX P0, PT, R17, UR9, PT, P0 ;  /* 0x0000000911007c0c */ /* 0x000fe2000bf06100 */
[----:B------:R-:W-:-:S12]  /*0f90*/  IMAD.MOV.U32 R19, RZ, RZ, -0x1 ;  /* 0xffffffffff137424 */ /* 0x000fd800078e00ff */
[----:B------:R-:W-:Y:S05]  /*0fa0*/  @P0 BRA `(.L_x_13) ;  /* 0x0000000400280947 */ /* 0x000fea0003800000 */
[----:B------:R-:W1:Y:S01]  /*0fb0*/  LDC.64 R26, c[0x0][0x628] ;  /* 0x00018a00ff1a7b82 */ /* 0x000e620000000a00 */
[----:B------:R-:W-:Y:S02]  /*0fc0*/  IMAD.MOV.U32 R10, RZ, RZ, R16 ;  /* 0x000000ffff0a7224 */ /* 0x000fe400078e0010 */
[----:B------:R-:W-:-:S05]  /*0fd0*/  IMAD.MOV.U32 R11, RZ, RZ, R17 ;  /* 0x000000ffff0b7224 */ /* 0x000fca00078e0011 */
[----:B------:R-:W2:Y:S08]  /*0fe0*/  LDC R18, c[0x0][0x630] ;  /* 0x00018c00ff127b82 */ /* 0x000eb00000000800 */
[----:B------:R-:W3:Y:S01]  /*0ff0*/  LDC.64 R28, c[0x0][0x620] ;  /* 0x00018800ff1c7b82 */ /* 0x000ee20000000a00 */
[----:B-1----:R-:W-:-:S04]  /*1000*/  ISETP.NE.U32.AND P0, PT, R26, RZ, PT ;  /* 0x000000ff1a00720c */ /* 0x002fc80003f05070 */
[----:B------:R-:W-:-:S13]  /*1010*/  ISETP.NE.AND.EX P0, PT, R27, RZ, PT, P0 ;  /* 0x000000ff1b00720c */ /* 0x000fda0003f05300 */
[----:B--23--:R-:W-:Y:S05]  /*1020*/  @!P0 BRA `(.L_x_14) ;  /* 0x0000000000288947 */ /* 0x00cfea0003800000 */
[----:B------:R-:W1:Y:S02]  /*1030*/  LDC R3, c[0x0][0x634] ;  /* 0x00018d00ff037b82 */ /* 0x000e640000000800 */
[----:B-1----:R-:W-:-:S05]  /*1040*/  IADD3 R3, P0, R16, R3, RZ ;  /* 0x0000000310037210 */ /* 0x002fca0007f1e0ff */
[----:B------:R-:W-:-:S04]  /*1050*/  IMAD.X R19, RZ, RZ, R17, P0 ;  /* 0x000000ffff137224 */ /* 0x000fc800000e0611 */
[----:B------:R-:W-:-:S04]  /*1060*/  IMAD.WIDE.U32 R10, R19, R26, RZ ;  /* 0x0000001a130a7225 */ /* 0x000fc800078e00ff */
[----:B0-----:R-:W-:-:S04]  /*1070*/  IMAD.WIDE.U32 R12, P0, R3, R27, R10 ;  /* 0x0000001b030c7225 */ /* 0x001fc8000780000a */
[----:B------:R-:W-:-:S04]  /*1080*/  IMAD.WIDE.U32 R10, R3, R26, RZ ;  /* 0x0000001a030a7225 */ /* 0x000fc800078e00ff */
[----:B------:R-:W-:Y:S01]  /*1090*/  IMAD.X R15, RZ, RZ, RZ, P0 ;  /* 0x000000ffff0f7224 */ /* 0x000fe200000e06ff */
[----:B------:R-:W-:Y:S01]  /*10a0*/  IADD3 RZ, P0, R11, R12, RZ ;  /* 0x0000000c0bff7210 */ /* 0x000fe20007f1e0ff */
[----:B------:R-:W-:-:S04]  /*10b0*/  IMAD.MOV.U32 R14, RZ, RZ, R13 ;  /* 0x000000ffff0e7224 */ /* 0x000fc800078e000d */
[----:B------:R-:W-:-:S08]  /*10c0*/  IMAD.WIDE.U32.X R10, R19, R27, R14, P0 ;  /* 0x0000001b130a7225 */ /* 0x000fd000000e040e */
.L_x_14:
[----:B------:R-:W1:Y:S01]  /*10d0*/  LDC.64 R32, c[0x0][0x640] ;  /* 0x00019000ff207b82 */ /* 0x000e620000000a00 */
[-CC-:B------:R-:W-:Y:S02]  /*10e0*/  SHF.R.U64 R30, R10, R18.reuse, R11.reuse ;  /* 0x000000120a1e7219 */ /* 0x180fe4000000120b */
[----:B------:R-:W-:Y:S02]  /*10f0*/  SHF.R.U32.HI R3, RZ, R18, R11 ;  /* 0x00000012ff037219 */ /* 0x000fe4000001160b */
[----:B0-----:R-:W-:-:S03]  /*1100*/  IADD3 R13, P0, RZ, -R30, RZ ;  /* 0x8000001eff0d7210 */ /* 0x001fc60007f1e0ff */
[----:B------:R-:W0:Y:S02]  /*1110*/  LDC R14, c[0x0][0x618] ;  /* 0x00018600ff0e7b82 */ /* 0x000e240000000800 */
[----:B------:R-:W-:Y:S02]  /*1120*/  IMAD.X R3, RZ, RZ, ~R3, P0 ;  /* 0x000000ffff037224 */ /* 0x000fe400000e0e03 */
[----:B------:R-:W-:-:S04]  /*1130*/  IMAD.WIDE.U32 R10, R13, R28, R16 ;  /* 0x0000001c0d0a7225 */ /* 0x000fc800078e0010 */
[----:B------:R-:W2:Y:S01]  /*1140*/  LDC R15, c[0x0][0x608] ;  /* 0x00018200ff0f7b82 */ /* 0x000ea20000000800 */
[----:B------:R-:W-:Y:S02]  /*1150*/  IMAD R12, R3, R28, RZ ;  /* 0x0000001c030c7224 */ /* 0x000fe400078e02ff */
[----:B------:R-:W-:Y:S02]  /*1160*/  IMAD.MOV.U32 R28, RZ, RZ, 0x1 ;  /* 0x00000001ff1c7424 */ /* 0x000fe400078e00ff */
[----:B------:R-:W-:Y:S02]  /*1170*/  IMAD R3, R13, R29, R12 ;  /* 0x0000001d0d037224 */ /* 0x000fe400078e020c */
[----:B------:R-:W-:Y:S01]  /*1180*/  IMAD.MOV.U32 R12, RZ, RZ, -0x1 ;  /* 0xffffffffff0c7424 */ /* 0x000fe200078e00ff */
[----:B------:R-:W3:Y:S01]  /*1190*/  LDC R31, c[0x0][0x658] ;  /* 0x00019600ff1f7b82 */ /* 0x000ee20000000800 */
[----:B------:R-:W-:Y:S01]  /*11a0*/  IMAD.IADD R3, R11, 0x1, R3 ;  /* 0x000000010b037824 */ /* 0x000fe200078e0203 */
[----:B-1----:R-:W-:-:S04]  /*11b0*/  ISETP.NE.U32.AND P0, PT, R32, RZ, PT ;  /* 0x000000ff2000720c */ /* 0x002fc80003f05070 */
[----:B------:R-:W-:Y:S02]  /*11c0*/  ISETP.NE.AND.EX P0, PT, R33, RZ, PT, P0 ;  /* 0x000000ff2100720c */ /* 0x000fe40003f05300 */
[----:B------:R-:W1:Y:S01]  /*11d0*/  LDC R24, c[0x0][0x600] ;  /* 0x00018000ff187b82 */ /* 0x000e620000000800 */
[-CC-:B0-----:R-:W-:Y:S02]  /*11e0*/  SHF.R.U64 R27, R10, R14.reuse, R3.reuse ;  /* 0x0000000e0a1b7219 */ /* 0x181fe40000001203 */
[----:B------:R-:W-:-:S05]  /*11f0*/  SHF.R.U32.HI R10, RZ, R14, R3 ;  /* 0x0000000eff0a7219 */ /* 0x000fca0000011603 */
[----:B------:R-:W0:Y:S01]  /*1200*/  LDC R22, c[0x0][0x648] ;  /* 0x00019200ff167b82 */ /* 0x000e220000000800 */
[-CC-:B--2---:R-:W-:Y:S02]  /*1210*/  SHF.R.U64 R35, R27, R15.reuse, R10.reuse ;  /* 0x0000000f1b237219 */ /* 0x184fe4000000120a */
[----:B------:R-:W-:-:S05]  /*1220*/  SHF.R.U32.HI R10, RZ, R15, R10 ;  /* 0x0000000fff0a7219 */ /* 0x000fca000001160a */
[----:B------:R-:W2:Y:S01]  /*1230*/  LDC R26, c[0x0][0x638] ;  /* 0x00018e00ff1a7b82 */ /* 0x000ea20000000800 */
[-CC-:B---3--:R-:W-:Y:S02]  /*1240*/  SHF.R.U64 R34, R35, R31.reuse, R10.reuse ;  /* 0x0000001f23227219 */ /* 0x188fe4000000120a */
[-C--:B------:R-:W-:Y:S02]  /*1250*/  SHF.L.U32 R3, R12, R31.reuse, RZ ;  /* 0x0000001f0c037219 */ /* 0x080fe400000006ff */
[----:B------:R-:W-:Y:S01]  /*1260*/  SHF.R.U32.HI R11, RZ, R31, R10 ;  /* 0x0000001fff0b7219 */ /* 0x000fe2000001160a */
[----:B------:R-:W-:Y:S01]  /*1270*/  IMAD.MOV.U32 R10, RZ, RZ, R34 ;  /* 0x000000ffff0a7224 */ /* 0x000fe200078e0022 */
[----:B------:R-:W-:Y:S01]  /*1280*/  LOP3.LUT R18, RZ, R3, RZ, 0x33, !PT ;  /* 0x00000003ff127212 */ /* 0x000fe200078e33ff */
[----:B------:R-:W3:Y:S01]  /*1290*/  LDC R29, c[0x0][0x610] ;  /* 0x00018400ff1d7b82 */ /* 0x000ee20000000800 */
[----:B------:R-:W-:Y:S05]  /*12a0*/  @!P0 BRA `(.L_x_15) ;  /* 0x0000000000288947 */ /* 0x000fea0003800000 */
[----:B------:R-:W4:Y:S02]  /*12b0*/  LDC R3, c[0x0][0x64c] ;  /* 0x00019300ff037b82 */ /* 0x000f240000000800 */
[----:B----4-:R-:W-:-:S05]  /*12c0*/  IADD3 R3, P0, R34, R3, RZ ;  /* 0x0000000322037210 */ /* 0x010fca0007f1e0ff */
[----:B------:R-:W-:-:S04]  /*12d0*/  IMAD.X R19, RZ, RZ, R11, P0 ;  /* 0x000000ffff137224 */ /* 0x000fc800000e060b */
[----:B------:R-:W-:-:S04]  /*12e0*/  IMAD.WIDE.U32 R10, R19, R32, RZ ;  /* 0x00000020130a7225 */ /* 0x000fc800078e00ff */
[----:B------:R-:W-:-:S04]  /*12f0*/  IMAD.WIDE.U32 R12, P0, R3, R33, R10 ;  /* 0x00000021030c7225 */ /* 0x000fc8000780000a */
[----:B------:R-:W-:-:S04]  /*1300*/  IMAD.WIDE.U32 R10, R3, R32, RZ ;  /* 0x00000020030a7225 */ /* 0x000fc800078e00ff */
[----:B------:R-:W-:Y:S01]  /*1310*/  IMAD.X R15, RZ, RZ, RZ, P0 ;  /* 0x000000ffff0f7224 */ /* 0x000fe200000e06ff */
[----:B------:R-:W-:Y:S01]  /*1320*/  IADD3 RZ, P0, R11, R12, RZ ;  /* 0x0000000c0bff7210 */ /* 0x000fe20007f1e0ff */
[----:B------:R-:W-:-:S04]  /*1330*/  IMAD.MOV.U32 R14, RZ, RZ, R13 ;  /* 0x000000ffff0e7224 */ /* 0x000fc800078e000d */
[----:B------:R-:W-:-:S08]  /*1340*/  IMAD.WIDE.U32.X R10, R19, R33, R14, P0 ;  /* 0x00000021130a7225 */ /* 0x000fd000000e040e */
.L_x_15:
[----:B0-----:R-:W-:Y:S01]  /*1350*/  SHF.R.U64 R7, R10, R22, R11 ;  /* 0x000000160a077219 */ /* 0x001fe2000000120b */
[----:B-1----:R-:W-:Y:S01]  /*1360*/  VIADD R10, R24, 0xffffffff ;  /* 0xffffffff180a7836 */ /* 0x002fe20000000000 */
[----:B------:R-:W-:Y:S01]  /*1370*/  SHF.L.U32 R3, R28, R31, RZ ;  /* 0x0000001f1c037219 */ /* 0x000fe200000006ff */
[----:B------:R-:W-:Y:S01]  /*1380*/  @P1 IMAD R21, R25, R20, R6 ;  /* 0x0000001419151224 */ /* 0x000fe200078e0206 */
[----:B------:R-:W-:Y:S01]  /*1390*/  LOP3.LUT R18, R35, R18, RZ, 0xc0, !PT ;  /* 0x0000001223127212 */ /* 0x000fe200078ec0ff */
[----:B------:R-:W-:Y:S02]  /*13a0*/  IMAD.MOV R11, RZ, RZ, -R7 ;  /* 0x000000ffff0b7224 */ /* 0x000fe400078e0a07 */
[----:B------:R-:W-:Y:S02]  /*13b0*/  IMAD.MOV.U32 R6, RZ, RZ, 0x1 ;  /* 0x00000001ff067424 */ /* 0x000fe400078e00ff */
[----:B------:R-:W-:Y:S01]  /*13c0*/  IMAD R18, R3, R7, R18 ;  /* 0x0000000703127224 */ /* 0x000fe200078e0212 */
[----:B------:R-:W-:Y:S01]  /*13d0*/  LOP3.LUT R7, R27, R10, RZ, 0xc0, !PT ;  /* 0x0000000a1b077212 */ /* 0x000fe200078ec0ff */
[----:B--2---:R-:W-:-:S02]  /*13e0*/  IMAD R3, R11, R26, R34 ;  /* 0x0000001a0b037224 */ /* 0x004fc400078e0222 */
[----:B---3--:R-:W-:Y:S02]  /*13f0*/  IMAD R22, R18, R29, R21 ;  /* 0x0000001d12167224 */ /* 0x008fe400078e0215 */
[----:B------:R-:W-:Y:S01]  /*1400*/  IMAD R7, R3, R24, R7 ;  /* 0x0000001803077224 */ /* 0x000fe200078e0207 */
[----:B------:R-:W-:Y:S01]  /*1410*/  PRMT R3, R6, 0x7610, R3 ;  /* 0x0000761006037816 */ /* 0x000fe20000000003 */
[----:B------:R-:W-:-:S03]  /*1420*/  IMAD.MOV.U32 R19, RZ, RZ, R30 ;  /* 0x000000ffff137224 */ /* 0x000fc600078e001e */
[----:B------:R-:W-:Y:S02]  /*1430*/  SEL R18, R7, R22, !P1 ;  /* 0x0000001607127207 */ /* 0x000fe40004800000 */
[----:B------:R-:W-:-:S07]  /*1440*/  SEL R22, R22, R7, !P1 ;  /* 0x0000000716167207 */ /* 0x000fce0004800000 */
.L_x_13:
[----:B------:R-:W-:Y:S05]  /*1450*/  @!P2 BRA `(.L_x_16) ;  /* 0x00000000000ca947 */ /* 0x000fea0003800000 */
[----:B------:R-:W-:Y:S01]  /*1460*/  UCGABAR_WAIT ;  /* 0x0000000000007dc7 */ /* 0x000fe20008000000 */
[----:B------:R-:W-:Y:S01]  /*1470*/  CCTL.IVALL ;  /* 0x00000000ff00798f */ /* 0x000fe20002000000 */
[----:B------:R-:W-:Y:S05]  /*1480*/  BRA `(.L_x_17) ;  /* 0x0000000000047947 */ /* 0x000fea0003800000 */
.L_x_16:
[----:B------:R-:W-:Y:S06]  /*1490*/  BAR.SYNC.DEFER_BLOCKING 0x0 ;  /* 0x0000000000007b1d */ /* 0x000fec0000010000 */
.L_x_17:
[----:B------:R-:W-:Y:S05]  /*14a0*/  @!P4 BRA `(.L_x_18) ;  /* 0x000000480074c947 */ /* 0x000fea0003800000 */
[----:B------:R-:W-:-:S13]  /*14b0*/  ISETP.GT.U32.AND P0, PT, R36, 0x1, PT ;  /* 0x000000012400780c */ /* 0x000fda0003f04070 */
[----:B------:R-:W-:Y:S05]  /*14c0*/  @P0 EXIT ;  /* 0x000000000000094d */ /* 0x000fea0003800000 */
.L_x_19:
[----:B------:R-:W-:-:S08]  /*14d0*/  NOP ;  /* 0x0000000000007918 */ /* 0x000fd00000000000 */
[----:B------:R-:W1:Y:S02]  /*14e0*/  USETMAXREG.TRY_ALLOC.CTAPOOL UP0, 0xe8 ;  /* 0x000000e8000079c8 */ /* 0x000e640008000600 */
[----:B-1----:R-:W-:-:S13]  /*14f0*/  PLOP3.LUT P0, PT, PT, PT, UP0, 0x80, 0x0 ;  /* 0x000000000000781c */ /* 0x002fda0003f0f008 */
[----:B------:R-:W-:Y:S05]  /*1500*/  @!P0 BRA `(.L_x_19) ;  /* 0xfffffffc00f08947 */ /* 0x000fea000383ffff */
[----:B------:R-:W-:-:S13]  /*1510*/  LOP3.LUT P0, RZ, R3, 0xff, RZ, 0xc0, !PT ;  /* 0x000000ff03ff7812 */ /* 0x000fda000780c0ff */
[----:B------:R-:W-:Y:S05]  /*1520*/  @!P0 EXIT ;  /* 0x000000000000894d */ /* 0x000fea0003800000 */
[----:B------:R-:W2:Y:S01]  /*1530*/  LDL.64 R10, [R1] ;  /* 0x00000000010a7983 */ /* 0x000ea20000100a00 */
[CC--:B------:R-:W-:Y:S01]  /*1540*/  LEA.HI R3, R8.reuse, R5.reuse, RZ, 0x2 ;  /* 0x0000000508037211 */ /* 0x0c0fe200078f10ff */
[----:B------:R-:W1:Y:S01]  /*1550*/  S2UR UR4, SR_CgaCtaId ;  /* 0x00000000000479c3 */ /* 0x000e620000008800 */
[----:B------:R-:W-:Y:S01]  /*1560*/  LEA.HI R8, R8, R5, RZ, 0x5 ;  /* 0x0000000508087211 */ /* 0x000fe200078f28ff */
[----:B------:R-:W-:Y:S01]  /*1570*/  UISETP.LT.AND UP0, UPT, UR40, 0x1, UPT ;  /* 0x000000012800788c */ /* 0x000fe2000bf01270 */
[--C-:B------:R-:W-:Y:S01]  /*1580*/  SHF.R.S32.HI R92, RZ, 0x2, R3.reuse ;  /* 0x00000002ff5c7819 */ /* 0x100fe20000011403 */
[----:B------:R-:W-:Y:S01]  /*1590*/  UIADD3 UR5, UR43, -0x1, URZ ;  /* 0xffffffff2b057890 */ /* 0x000fe2000fffe03f */
[----:B------:R-:W-:Y:S01]  /*15a0*/  SHF.R.S32.HI R7, RZ, 0x1f, R3 ;  /* 0x0000001fff077819 */ /* 0x000fe20000011403 */
[----:B------:R-:W-:Y:S01]  /*15b0*/  USEL UR42, UR40, 0x1, UP0 ;  /* 0x00000001282a7887 */ /* 0x000fe20008000000 */
[----:B------:R-:W-:Y:S01]  /*15c0*/  LOP3.LUT R4, R3, 0xfffffffc, RZ, 0xc0, !PT ;  /* 0xfffffffc03047812 */ /* 0x000fe200078ec0ff */
[----:B------:R-:W3:Y:S01]  /*15d0*/  LDC R98, c[0x0][0x658] ;  /* 0x00019600ff627b82 */ /* 0x000ee20000000800 */
[----:B------:R-:W-:Y:S01]  /*15e0*/  LEA.HI R7, R7, R92, RZ, 0x3 ;  /* 0x0000005c07077211 */ /* 0x000fe200078f18ff */
[----:B------:R-:W-:Y:S01]  /*15f0*/  UMOV UR41, 0x400 ;  /* 0x0000040000297882 */ /* 0x000fe20000000000 */
[----:B------:R-:W-:Y:S01]  /*1600*/  SHF.R.S32.HI R3, RZ, 0x5, R8 ;  /* 0x00000005ff037819 */ /* 0x000fe20000011408 */
[----:B------:R-:W-:Y:S01]  /*1610*/  UISETP.NE.AND UP0, UPT, UR5, URZ, UPT ;  /* 0x0000003f0500728c */ /* 0x000fe2000bf05270 */
[----:B------:R-:W-:Y:S01]  /*1620*/  LOP3.LUT R7, R7, 0xfffffff8, RZ, 0xc0, !PT ;  /* 0xfffffff807077812 */ /* 0x000fe200078ec0ff */
[----:B------:R-:W-:Y:S01]  /*1630*/  IMAD.IADD R4, R5, 0x1, -R4 ;  /* 0x0000000105047824 */ /* 0x000fe200078e0a04 */
[----:B------:R-:W-:Y:S01]  /*1640*/  ULDC UR6, c[0x0][0x284] ;  /* 0x0000a10000067ab9 */ /* 0x000fe20000000800 */
[----:B------:R-:W4:Y:S01]  /*1650*/  LDC.64 R96, c[0x0][0x5c8] ;  /* 0x00017200ff607b82 */ /* 0x000f220000000a00 */
[----:B------:R-:W-:Y:S01]  /*1660*/  IMAD.MOV.U32 R5, RZ, RZ, 0x1 ;  /* 0x00000001ff057424 */ /* 0x000fe200078e00ff */
[----:B------:R-:W-:Y:S01]  /*1670*/  LOP3.LUT R104, R23, 0x1, RZ, 0xfc, !PT ;  /* 0x0000000117687812 */ /* 0x000fe200078efcff */
[----:B------:R-:W-:Y:S01]  /*1680*/  IMAD.IADD R92, R92, 0x1, -R7 ;  /* 0x000000015c5c7824 */ /* 0x000fe200078e0a07 */
[----:B------:R-:W-:Y:S01]  /*1690*/  USHF.L.U32 UR45, UR40, 0x1, URZ ;  /* 0x00000001282d7899 */ /* 0x000fe2000800063f */
[----:B------:R-:W-:Y:S01]  /*16a0*/  IMAD.SHL.U32 R94, R4, 0x2, RZ ;  /* 0x00000002045e7824 */ /* 0x000fe200078e00ff */
[----:B------:R-:W-:Y:S01]  /*16b0*/  UIADD3 UR42, -UR42, UR40, URZ ;  /* 0x000000282a2a7290 */ /* 0x000fe2000fffe13f */
[--C-:B------:R-:W-:Y:S01]  /*16c0*/  IMAD R103, R3, -0x10, -R92.reuse ;  /* 0xfffffff003677824 */ /* 0x100fe200078e0a5c */
[----:B------:R-:W0:Y:S01]  /*16d0*/  LDC R99, c[0x0][0x288] ;  /* 0x0000a200ff637b82 */ /* 0x000e220000000800 */
[----:B------:R-:W-:Y:S01]  /*16e0*/  SHF.R.S32.HI R93, RZ, 0x1f, R92 ;  /* 0x0000001fff5d7819 */ /* 0x000fe2000001145c */
[----:B-1----:R-:W-:Y:S01]  /*16f0*/  ULEA UR41, UR4, UR41, 0x18 ;  /* 0x0000002904297291 */ /* 0x002fe2000f8ec03f */
[----:B------:R-:W-:Y:S01]  /*1700*/  SHF.R.S32.HI R95, RZ, 0x1f, R94 ;  /* 0x0000001fff5f7819 */ /* 0x000fe2000001145e */
[----:B------:R-:W-:Y:S01]  /*1710*/  USHF.L.U32 UR4, UR5, 0x3, URZ ;  /* 0x0000000305047899 */ /* 0x000fe2000800063f */
[----:B------:R-:W-:Y:S01]  /*1720*/  VIADD R103, R103, UR6 ;  /* 0x0000000667677c36 */ /* 0x000fe20008000000 */
[----:B------:R-:W-:Y:S01]  /*1730*/  USEL UR5, URZ, 0x1, UP0 ;  /* 0x000000013f057887 */ /* 0x000fe20008000000 */
[----:B------:R-:W-:Y:S01]  /*1740*/  IMAD.WIDE R92, R3, 0x10, R92 ;  /* 0x00000010035c7825 */ /* 0x000fe200078e025c */
[----:B------:R-:W1:Y:S01]  /*1750*/  LDC R101, c[0x0][0x600] ;  /* 0x00018000ff657b82 */ /* 0x000e620000000800 */
[----:B------:R-:W-:-:S02]  /*1760*/  UIADD3 UR46, UR41, 0xa0, URZ ;  /* 0x000000a0292e7890 */ /* 0x000fc4000fffe03f */
[----:B------:R-:W-:Y:S01]  /*1770*/  IMAD.MOV.U32 R3, RZ, RZ, -0x1 ;  /* 0xffffffffff037424 */ /* 0x000fe200078e00ff */
[----:B------:R-:W-:Y:S01]  /*1780*/  ULOP3.LUT UR4, UR4, 0x8, URZ, 0xc0, !UPT ;  /* 0x0000000804047892 */ /* 0x000fe2000f8ec03f */
[----:B------:R-:W-:Y:S01]  /*1790*/  IMAD.U32 R105, RZ, RZ, UR5 ;  /* 0x00000005ff697e24 */ /* 0x000fe2000f8e00ff */
[----:B------:R-:W-:Y:S02]  /*17a0*/  ULEA UR43, UR43, UR46, 0x3 ;  /* 0x0000002e2b2b7291 */ /* 0x000fe4000f8e183f */
[-C--:B---3--:R-:W-:Y:S01]  /*17b0*/  SHF.L.U32 R3, R3, R98.reuse, RZ ;  /* 0x0000006203037219 */ /* 0x088fe200000006ff */
[----:B------:R-:W-:Y:S01]  /*17c0*/  ULOP3.LUT UR47, UR4, 0x8, URZ, 0x3c, !UPT ;  /* 0x00000008042f7892 */ /* 0x000fe2000f8e3c3f */
[C---:B----4-:R-:W-:Y:S01]  /*17d0*/  SHF.L.U64.HI R97, R96.reuse, 0x3, R97 ;  /* 0x0000000360617819 */ /* 0x050fe20000010261 */
[----:B------:R-:W-:Y:S01]  /*17e0*/  IMAD.SHL.U32 R96, R96, 0x8, RZ ;  /* 0x0000000860607824 */ /* 0x000fe200078e00ff */
[----:B------:R-:W-:Y:S01]  /*17f0*/  SHF.L.U32 R98, R5, R98, RZ ;  /* 0x0000006205627219 */ /* 0x000fe200000006ff */
[----:B------:R-:W-:Y:S01]  /*1800*/  ULOP3.LUT UR44, UR4, 0x18, URZ, 0x3c, !UPT ;  /* 0x00000018042c7892 */ /* 0x000fe2000f8e3c3f */
[----:B------:R-:W-:Y:S01]  /*1810*/  LOP3.LUT R102, RZ, R3, RZ, 0x33, !PT ;  /* 0x00000003ff667212 */ /* 0x000fe200078e33ff */
[----:B0-----:R-:W-:-:S02]  /*1820*/  IMAD R99, R4, -0x2, R99 ;  /* 0xfffffffe04637824 */ /* 0x001fc400078e0263 */
[----:B-1----:R-:W-:Y:S01]  /*1830*/  VIADD R101, R101, 0xffffffff ;  /* 0xffffffff65657836 */ /* 0x002fe20000000000 */
[----:B--2---:R-:W-:-:S07]  /*1840*/  SHF.L.U64.HI R100, R10, 0x1, R0 ;  /* 0x000000010a647819 */ /* 0x004fce0000010200 */
.L_x_167:
[----:B------:R-:W-:-:S04]  /*1850*/  SHF.L.U32 R0, R105, 0x1f, RZ ;  /* 0x0000001f69007819 */ /* 0x000fc800000006ff */
[----:B------:R-:W0:Y:S02]  /*1860*/  SYNCS.PHASECHK.TRANS64.TRYWAIT P0, [UR43+-0x8], R0 ;  /* 0xfffff800ff0075a7 */ /* 0x000e24000800016b */
[----:B01-34-:R-:W-:Y:S05]  /*1870*/  @!P0 BRA `(.L_x_20) ;  /* 0x0000005800788947 */ /* 0x01bfea0003800000 */
.L_x_194:
[----:B------:R-:W-:Y:S02]  /*1880*/  ULDC UR4, c[0x0][0x28c] ;  /* 0x0000a30000047ab9 */ /* 0x000fe40000000800 */
[----:B------:R-:W-:-:S13]  /*1890*/  ISETP.LT.AND P0, PT, RZ, UR4, PT ;  /* 0x00000004ff007c0c */ /* 0x000fda000bf01270 */
[----:B------:R-:W-:Y:S05]  /*18a0*/  @P0 BRA `(.L_x_21) ;  /* 0x0000000000400947 */ /* 0x000fea0003800000 */
[----:B0-----:R-:W-:Y:S01]  /*18b0*/  MOV R0, 0x0 ;  /* 0x0000000000007802 */ /* 0x001fe20000000f00 */
[----:B------:R-:W-:Y:S01]  /*18c0*/  ULDC.64 UR4, c[0x4][0x68] ;  /* 0x01001a0000047ab9 */ /* 0x000fe20000000a00 */
[----:B------:R-:W-:Y:S01]  /*18d0*/  ULDC.64 UR6, c[0x4][0x8] ;  /* 0x0100020000067ab9 */ /* 0x000fe20000000a00 */
[----:B------:R-:W-:Y:S01]  /*18e0*/  IMAD.U32 R4, RZ, RZ, UR4 ;  /* 0x00000004ff047e24 */ /* 0x000fe2000f8e00ff */
[----:B------:R0:W1:Y:S01]  /*18f0*/  LDC.64 R14, c[0x4][R0] ;  /* 0x01000000000e7b82 */ /* 0x0000620000000a00 */
[----:B------:R-:W-:Y:S01]  /*1900*/  IMAD.U32 R5, RZ, RZ, UR5 ;  /* 0x00000005ff057e24 */ /* 0x000fe2000f8e00ff */
[----:B------:R-:W-:Y:S01]  /*1910*/  ULDC.64 UR4, c[0x4][0x70] ;  /* 0x01001c0000047ab9 */ /* 0x000fe20000000a00 */
[----:B------:R-:W-:Y:S02]  /*1920*/  IMAD.U32 R10, RZ, RZ, UR6 ;  /* 0x00000006ff0a7e24 */ /* 0x000fe4000f8e00ff */
[----:B------:R-:W-:Y:S02]  /*1930*/  IMAD.U32 R6, RZ, RZ, UR4 ;  /* 0x00000004ff067e24 */ /* 0x000fe4000f8e00ff */
[----:B------:R-:W-:-:S02]  /*1940*/  IMAD.U32 R7, RZ, RZ, UR5 ;  /* 0x00000005ff077e24 */ /* 0x000fc4000f8e00ff */
[----:B------:R-:W-:Y:S02]  /*1950*/  IMAD.U32 R11, RZ, RZ, UR7 ;  /* 0x00000007ff0b7e24 */ /* 0x000fe4000f8e00ff */
[----:B------:R-:W-:Y:S02]  /*1960*/  IMAD.MOV.U32 R8, RZ, RZ, 0x1e1 ;  /* 0x000001e1ff087424 */ /* 0x000fe400078e00ff */
[----:B------:R-:W-:Y:S02]  /*1970*/  IMAD.MOV.U32 R12, RZ, RZ, 0x1 ;  /* 0x00000001ff0c7424 */ /* 0x000fe400078e00ff */
[----:B0-----:R-:W-:-:S07]  /*1980*/  IMAD.MOV.U32 R13, RZ, RZ, RZ ;  /* 0x000000ffff0d7224 */ /* 0x001fce00078e00ff */
[----:B------:R-:W-:-:S07]  /*1990*/  LEPC R20, `(.L_x_21) ;  /* 0x000000001014794e */ /* 0x000fce0000000000 */
[----:B-1---5:R-:W-:Y:S05]  /*19a0*/  CALL.ABS.NOINC R14 ;  /* 0x000000000e007343 */ /* 0x022fea0003c00000 */
.L_x_21:
[----:B------:R-:W-:-:S13]  /*19b0*/  ISETP.NE.AND P0, PT, R104, 0x3, PT ;  /* 0x000000036800780c */ /* 0x000fda0003f05270 */
[----:B------:R-:W-:Y:S05]  /*19c0*/  @!P0 BRA `(.L_x_22) ;  /* 0x0000000000048947 */ /* 0x000fea0003800000 */
[----:B------:R-:W-:Y:S01]  /*19d0*/  BPT.TRAP 0x1 ;  /* 0x000000040000795c */ /* 0x000fe20000300000 */
.L_x_22:
[----:B0-----:R-:W-:Y:S02]  /*19e0*/  IMAD.U32 R3, RZ, RZ, UR38 ;  /* 0x00000026ff037e24 */ /* 0x001fe4000f8e00ff */
[----:B------:R-:W-:-:S03]  /*19f0*/  IMAD.U32 R0, RZ, RZ, UR39 ;  /* 0x00000027ff007e24 */ /* 0x000fc6000f8e00ff */
[----:B------:R-:W-:Y:S02]  /*1a00*/  LEA R3, R3, UR41, 0x3 ;  /* 0x0000002903037c11 */ /* 0x000fe4000f8e18ff */
[----:B------:R-:W-:-:S04]  /*1a10*/  SHF.L.U32 R0, R0, 0x1f, RZ ;  /* 0x0000001f00007819 */ /* 0x000fc800000006ff */
[----:B------:R0:W1:Y:S01]  /*1a20*/  SYNCS.PHASECHK.TRANS64.TRYWAIT P1, [R3+URZ], R0 ;  /* 0x00000000030075a7 */ /* 0x000062000802017f */
[----:B------:R-:W-:Y:S05]  /*1a30*/  @!P0 BRA `(.L_x_23) ;  /* 0x0000000000048947 */ /* 0x000fea0003800000 */
[----:B------:R-:W-:Y:S01]  /*1a40*/  BPT.TRAP 0x1 ;  /* 0x000000040000795c */ /* 0x000fe20000300000 */
.L_x_23:
[----:B------:R-:W-:-:S05]  /*1a50*/  IMAD.U32 R4, RZ, RZ, UR42 ;  /* 0x0000002aff047e24 */ /* 0x000fca000f8e00ff */
[----:B------:R-:W-:Y:S01]  /*1a60*/  ISETP.GE.AND P2, PT, R4, 0x1, PT ;  /* 0x000000010400780c */ /* 0x000fe20003f46270 */
[----:B-1----:R-:W-:-:S12]  /*1a70*/  @P1 BRA `(.L_x_24) ;  /* 0x0000000000081947 */ /* 0x002fd80003800000 */
[----:B------:R-:W1:Y:S02]  /*1a80*/  SYNCS.PHASECHK.TRANS64.TRYWAIT P1, [R3+URZ], R0 ;  /* 0x00000000030075a7 */ /* 0x000e64000802017f */
[----:B-1----:R-:W-:Y:S05]  /*1a90*/  @!P1 BRA `(.L_x_25) ;  /* 0x0000005800089947 */ /* 0x002fea0003800000 */
.L_x_24:
[----:B------:R-:W-:Y:S05]  /*1aa0*/  WARPSYNC.ALL ;  /* 0x0000000000007948 */ /* 0x000fea0003800000 */
[----:B------:R-:W-:Y:S01]  /*1ab0*/  UIADD3 UR4, UR41, 0x180, URZ ;  /* 0x0000018029047890 */ /* 0x000fe2000fffe03f */
[----:B------:R-:W-:Y:S01]  /*1ac0*/  WARPGROUP.ARRIVE ;  /* 0x00000000000079c5 */ /* 0x000fe20000000000 */
[----:B------:R-:W-:Y:S02]  /*1ad0*/  UIADD3 UR5, UR41, 0x12180, URZ ;  /* 0x0001218029057890 */ /* 0x000fe4000fffe03f */
[----:B------:R-:W-:Y:S02]  /*1ae0*/  USHF.R.U32.HI UR4, URZ, 0x4, UR4 ;  /* 0x000000043f047899 */ /* 0x000fe40008011604 */
[----:B------:R-:W-:-:S02]  /*1af0*/  USHF.R.U32.HI UR5, URZ, 0x4, UR5 ;  /* 0x000000043f057899 */ /* 0x000fc40008011605 */
[----:B------:R-:W-:Y:S02]  /*1b00*/  ULOP3.LUT UR4, UR4, 0x3fff, URZ, 0xc0, !UPT ;  /* 0x00003fff04047892 */ /* 0x000fe4000f8ec03f */
[----:B------:R-:W-:Y:S02]  /*1b10*/  ULOP3.LUT UR5, UR5, 0x3fff, URZ, 0xc0, !UPT ;  /* 0x00003fff05057892 */ /* 0x000fe4000f8ec03f */
[----:B------:R-:W-:Y:S02]  /*1b20*/  ULOP3.LUT UR8, UR4, 0x10000, URZ, 0xfc, !UPT ;  /* 0x0001000004087892 */ /* 0x000fe4000f8efc3f */
[----:B------:R-:W-:Y:S02]  /*1b30*/  ULOP3.LUT UR9, UR5, 0x10000, URZ, 0xfc, !UPT ;  /* 0x0001000005097892 */ /* 0x000fe4000f8efc3f */
[----:B------:R-:W-:Y:S02]  /*1b40*/  ULEA UR10, UR38, UR8, 0x9 ;  /* 0x00000008260a7291 */ /* 0x000fe4000f8e483f */
[----:B------:R-:W-:Y:S01]  /*1b50*/  ULEA UR11, UR38, UR9, 0xa ;  /* 0x00000009260b7291 */ /* 0x000fe2000f8e503f */
[----:B------:R-:W-:Y:S01]  /*1b60*/  UMOV UR5, 0x40000040 ;  /* 0x4000004000057882 */ /* 0x000fe20000000000 */
[----:B------:R-:W-:-:S03]  /*1b70*/  UMOV UR7, 0x40000040 ;  /* 0x4000004000077882 */ /* 0x000fc60000000000 */
[----:B------:R-:W-:Y:S02]  /*1b80*/  UMOV UR4, UR10 ;  /* 0x0000000a00047c82 */ /* 0x000fe40008000000 */
[----:B------:R-:W-:Y:S02]  /*1b90*/  UMOV UR6, UR11 ;  /* 0x0000000b00067c82 */ /* 0x000fe40008000000 */
[----:B------:R-:W-:Y:S01]  /*1ba0*/  HGMMA.64x128x8.F32.TF32 R24, gdesc[UR4], RZ, !UPT, gsb0 ;  /* 0x05e00000041879f0 */ /* 0x000fe2000c0028ff */
[----:B------:R-:W-:Y:S02]  /*1bb0*/  UIADD3 UR4, UR10, 0x2, URZ ;  /* 0x000000020a047890 */ /* 0x000fe4000fffe03f */
[----:B------:R-:W-:Y:S01]  /*1bc0*/  UIADD3 UR6, UR11, 0x2, URZ ;  /* 0x000000020b067890 */ /* 0x000fe2000fffe03f */
[----:B------:R-:W-:Y:S01]  /*1bd0*/  UMOV UR5, 0x40000040 ;  /* 0x4000004000057882 */ /* 0x000fe20000000000 */
[----:B------:R-:W-:Y:S01]  /*1be0*/  UMOV UR7, 0x40000040 ;  /* 0x4000004000077882 */ /* 0x000fe20000000000 */
[----:B------:R-:W-:-:S02]  /*1bf0*/  WARPGROUP.DEPBAR.LE gsb0, 0x0 ;  /* 0x00008000000079c5 */ /* 0x000fc40000010000 */
[----:B------:R-:W-:-:S06]  /*1c00*/  WARPGROUP.ARRIVE ;  /* 0x00000000000079c5 */ /* 0x000fcc0000000000 */
[----:B------:R-:W-:Y:S01]  /*1c10*/  HGMMA.64x128x8.F32.TF32 R24, gdesc[UR4], R24, gsb0 ;  /* 0x05e00000041879f0 */ /* 0x000fe20008002818 */
[----:B------:R-:W-:Y:S02]  /*1c20*/  UIADD3 UR4, UR10, 0x4, URZ ;  /* 0x000000040a047890 */ /* 0x000fe4000fffe03f */
[----:B------:R-:W-:Y:S01]  /*1c30*/  UIADD3 UR6, UR11, 0x4, URZ ;  /* 0x000000040b067890 */ /* 0x000fe2000fffe03f */
[----:B------:R-:W-:Y:S01]  /*1c40*/  UMOV UR5, 0x40000040 ;  /* 0x4000004000057882 */ /* 0x000fe20000000000 */
[----:B------:R-:W-:Y:S01]  /*1c50*/  UMOV UR7, 0x40000040 ;  /* 0x4000004000077882 */ /* 0x000fe20000000000 */
[----:B------:R-:W-:Y:S02]  /*1c60*/  WARPGROUP.DEPBAR.LE gsb0, 0x0 ;  /* 0x00008000000079c5 */ /* 0x000fe40000010000 */
        /* <DEDUP_REMOVED lines=8> */
[----:B------:R-:W-:Y:S03]  /*1cf0*/  HGMMA.64x128x8.F32.TF32 R24, gdesc[UR4], R24, gsb0 ;  /* 0x05e00000041879f0 */ /* 0x000fe60008002818 */
[----:B------:R-:W-:Y:S02]  /*1d00*/  WARPGROUP.DEPBAR.LE gsb0, 0x0 ;  /* 0x00008000000079c5 */ /* 0x000fe40000010000 */
[----:B------:R-:W-:Y:S05]  /*1d10*/  @!P2 BRA `(.L_x_26) ;  /* 0x000000040014a947 */ /* 0x000fea0003800000 */
[----:B------:R-:W-:Y:S01]  /*1d20*/  UIADD3 UR4, UR38, 0x1, URZ ;  /* 0x0000000126047890 */ /* 0x000fe2000fffe03f */
[----:B01----:R-:W-:Y:S02]  /*1d30*/  IMAD.U32 R0, RZ, RZ, UR42 ;  /* 0x0000002aff007e24 */ /* 0x003fe4000f8e00ff */
[----:B------:R-:W-:Y:S01]  /*1d40*/  IMAD.U32 R3, RZ, RZ, UR38 ;  /* 0x00000026ff037e24 */ /* 0x000fe2000f8e00ff */
[----:B------:R-:W-:-:S04]  /*1d50*/  UISETP.NE.AND UP0, UPT, UR4, 0x9, UPT ;  /* 0x000000090400788c */ /* 0x000fc8000bf05270 */
[----:B------:R-:W-:Y:S02]  /*1d60*/  USEL UR5, URZ, 0x1, UP0 ;  /* 0x000000013f057887 */ /* 0x000fe40008000000 */
[----:B------:R-:W-:Y:S02]  /*1d70*/  USEL UR10, UR4, URZ, UP0 ;  /* 0x0000003f040a7287 */ /* 0x000fe40008000000 */
[----:B------:R-:W-:-:S06]  /*1d80*/  ULOP3.LUT UR5, UR39, UR5, URZ, 0x3c, !UPT ;  /* 0x0000000527057292 */ /* 0x000fcc000f8e3c3f */
[----:B------:R-:W-:-:S07]  /*1d90*/  IMAD.U32 R6, RZ, RZ, UR5 ;  /* 0x00000005ff067e24 */ /* 0x000fce000f8e00ff */
.L_x_33:
[----:B------:R-:W-:Y:S05]  /*1da0*/  @!P0 BRA `(.L_x_27) ;  /* 0x0000000000048947 */ /* 0x000fea0003800000 */
[----:B------:R-:W-:Y:S01]  /*1db0*/  BPT.TRAP 0x1 ;  /* 0x000000040000795c */ /* 0x000fe20000300000 */
.L_x_27:
[----:B------:R-:W-:Y:S01]  /*1dc0*/  ULEA UR4, UR10, UR41, 0x3 ;  /* 0x000000290a047291 */ /* 0x000fe2000f8e183f */
[----:B------:R-:W-:-:S08]  /*1dd0*/  SHF.L.U32 R4, R6, 0x1f, RZ ;  /* 0x0000001f06047819 */ /* 0x000fd000000006ff */
[----:B------:R0:W1:Y:S01]  /*1de0*/  SYNCS.PHASECHK.TRANS64.TRYWAIT P1, [UR4], R4 ;  /* 0x00000004ff0075a7 */ /* 0x0000620008020144 */
[----:B------:R-:W-:Y:S05]  /*1df0*/  @!P0 BRA `(.L_x_28) ;  /* 0x0000000000048947 */ /* 0x000fea0003800000 */
[----:B------:R-:W-:Y:S01]  /*1e00*/  BPT.TRAP 0x1 ;  /* 0x000000040000795c */ /* 0x000fe20000300000 */
.L_x_28:
[----:B-1----:R-:W-:Y:S05]  /*1e10*/  @P1 BRA `(.L_x_29) ;  /* 0x0000000000081947 */ /* 0x002fea0003800000 */
[----:B------:R-:W1:Y:S02]  /*1e20*/  SYNCS.PHASECHK.TRANS64.TRYWAIT P1, [UR4], R4 ;  /* 0x00000004ff0075a7 */ /* 0x000e640008020144 */
[----:B-1----:R-:W-:Y:S05]  /*1e30*/  @!P1 BRA `(.L_x_30) ;  /* 0x0000005400349947 */ /* 0x002fea0003800000 */
.L_x_29:
[----:B------:R-:W-:Y:S01]  /*1e40*/  ULEA UR11, UR10, UR8, 0x9 ;  /* 0x000000080a0b7291 */ /* 0x000fe2000f8e483f */
[----:B------:R-:W-:Y:S01]  /*1e50*/  WARPGROUP.ARRIVE ;  /* 0x00000000000079c5 */ /* 0x000fe20000000000 */
[----:B------:R-:W-:Y:S01]  /*1e60*/  ULEA UR12, UR10, UR9, 0xa ;  /* 0x000000090a0c7291 */ /* 0x000fe2000f8e503f */
[----:B------:R-:W-:Y:S01]  /*1e70*/  UMOV UR5, 0x40000040 ;  /* 0x4000004000057882 */ /* 0x000fe20000000000 */
[----:B------:R-:W-:-:S03]  /*1e80*/  UMOV UR7, 0x40000040 ;  /* 0x4000004000077882 */ /* 0x000fc60000000000 */
[----:B------:R-:W-:Y:S02]  /*1e90*/  UMOV UR4, UR11 ;  /* 0x0000000b00047c82 */ /* 0x000fe40008000000 */
[----:B------:R-:W-:Y:S02]  /*1ea0*/  UMOV UR6, UR12 ;  /* 0x0000000c00067c82 */ /* 0x000fe40008000000 */
[----:B------:R-:W-:Y:S01]  /*1eb0*/  HGMMA.64x128x8.F32.TF32 R24, gdesc[UR4], R24, gsb0 ;  /* 0x05e00000041879f0 */ /* 0x000fe20008002818 */
        /* <DEDUP_REMOVED lines=23> */
[----:B------:R-:W-:Y:S01]  /*2030*/  BPT.TRAP 0x1 ;  /* 0x000000040000795c */ /* 0x000fe20000300000 */
.L_x_31:
[----:B------:R-:W-:-:S13]  /*2040*/  ISETP.NE.AND P1, PT, R89, RZ, PT ;  /* 0x000000ff5900720c */ /* 0x000fda0003f25270 */
[----:B01----:R-:W-:-:S05]  /*2050*/  @P1 LEA R4, R3, UR41, 0x3 ;  /* 0x0000002903041c11 */ /* 0x003fca000f8e18ff */
[----:B------:R-:W-:-:S05]  /*2060*/  @P1 VIADD R5, R4, 0x48 ;  /* 0x0000004804051836 */ /* 0x000fca0000000000 */
[----:B------:R-:W-:-:S04]  /*2070*/  @P1 PRMT R5, R88, 0x654, R5 ;  /* 0x0000065458051816 */ /* 0x000fc80000000005 */
[----:B------:R0:W-:Y:S01]  /*2080*/  @P1 SYNCS.ARRIVE.TRANS64.RED.A1T0 RZ, [R5+URZ], RZ ;  /* 0x000000ff05ff19a7 */ /* 0x0001e2000810043f */
[----:B------:R-:W-:-:S13]  /*2090*/  ISETP.GT.U32.AND P1, PT, R23, 0x1, PT ;  /* 0x000000011700780c */ /* 0x000fda0003f24070 */
[----:B0-----:R-:W-:Y:S05]  /*20a0*/  @P1 BRA `(.L_x_32) ;  /* 0x0000000000041947 */ /* 0x001fea0003800000 */
[----:B------:R-:W-:Y:S01]  /*20b0*/  BPT.TRAP 0x1 ;  /* 0x000000040000795c */ /* 0x000fe20000300000 */
.L_x_32:
[----:B------:R-:W-:Y:S01]  /*20c0*/  UIADD3 UR10, UR10, 0x1, URZ ;  /* 0x000000010a0a7890 */ /* 0x000fe2000fffe03f */
[C---:B------:R-:W-:Y:S01]  /*20d0*/  ISETP.GT.AND P2, PT, R0.reuse, 0x1, PT ;  /* 0x000000010000780c */ /* 0x040fe20003f44270 */
[----:B------:R-:W-:Y:S02]  /*20e0*/  VIADD R3, R3, 0x1 ;  /* 0x0000000103037836 */ /* 0x000fe40000000000 */
[----:B------:R-:W-:Y:S01]  /*20f0*/  UISETP.NE.AND UP0, UPT, UR10, 0x9, UPT ;  /* 0x000000090a00788c */ /* 0x000fe2000bf05270 */
[----:B------:R-:W-:Y:S02]  /*2100*/  VIADD R0, R0, 0xffffffff ;  /* 0xffffffff00007836 */ /* 0x000fe40000000000 */
[C---:B------:R-:W-:Y:S01]  /*2110*/  ISETP.NE.AND P1, PT, R3.reuse, 0x9, PT ;  /* 0x000000090300780c */ /* 0x040fe20003f25270 */
[----:B------:R-:W-:Y:S02]  /*2120*/  USEL UR4, URZ, 0x1, UP0 ;  /* 0x000000013f047887 */ /* 0x000fe40008000000 */
[----:B------:R-:W-:Y:S01]  /*2130*/  USEL UR10, UR10, URZ, UP0 ;  /* 0x0000003f0a0a7287 */ /* 0x000fe20008000000 */
[----:B------:R-:W-:-:S03]  /*2140*/  SEL R3, R3, RZ, P1 ;  /* 0x000000ff03037207 */ /* 0x000fc60000800000 */
[----:B------:R-:W-:Y:S01]  /*2150*/  LOP3.LUT R6, R6, UR4, RZ, 0x3c, !PT ;  /* 0x0000000406067c12 */ /* 0x000fe2000f8e3cff */
[----:B------:R-:W-:Y:S07]  /*2160*/  @P2 BRA `(.L_x_33) ;  /* 0xfffffffc000c2947 */ /* 0x000fee000383ffff */
.L_x_26:
[----:B01----:R-:W0:Y:S01]  /*2170*/  LDC R0, c[0x0][0x28c] ;  /* 0x0000a300ff007b82 */ /* 0x003e220000000800 */
[----:B------:R-:W-:-:S04]  /*2180*/  IMAD.U32 R3, RZ, RZ, UR47 ;  /* 0x0000002fff037e24 */ /* 0x000fc8000f8e00ff */
[----:B------:R1:W-:Y:S01]  /*2190*/  SYNCS.ARRIVE.TRANS64.A1T0 RZ, [R3+UR46], RZ ;  /* 0x000000ff03ff79a7 */ /* 0x0003e2000810002e */
[----:B0-----:R-:W-:-:S13]  /*21a0*/  ISETP.GE.AND P1, PT, R0, 0x1, PT ;  /* 0x000000010000780c */ /* 0x001fda0003f26270 */
[----:B-1----:R-:W-:Y:S05]  /*21b0*/  @!P1 BRA `(.L_x_34) ;  /* 0x0000000000449947 */ /* 0x002fea0003800000 */
[----:B------:R-:W-:Y:S05]  /*21c0*/  @!P0 BRA `(.L_x_35) ;  /* 0x0000000000048947 */ /* 0x000fea0003800000 */
[----:B------:R-:W-:Y:S01]  /*21d0*/  BPT.TRAP 0x1 ;  /* 0x000000040000795c */ /* 0x000fe20000300000 */
.L_x_35:
[----:B------:R-:W-:-:S13]  /*21e0*/  ISETP.NE.AND P0, PT, R89, RZ, PT ;  /* 0x000000ff5900720c */ /* 0x000fda0003f05270 */
[----:B------:R-:W-:-:S05]  /*21f0*/  VOTEU.ANY UP0, P0 ;  /* 0x00000000003f7886 */ /* 0x000fca0000000100 */
[----:B------:R-:W-:-:S06]  /*2200*/  @UP0 UIADD3 UR4, UR38, UR42, URZ ;  /* 0x0000002a26040290 */ /* 0x000fcc000fffe03f */
[----:B------:R-:W-:Y:S02]  /*2210*/  IMAD.U32 R4, RZ, RZ, UR4 ;  /* 0x00000004ff047e24 */ /* 0x000fe4000f8e00ff */
[----:B------:R-:W-:Y:S02]  /*2220*/  IMAD.U32 R3, RZ, RZ, UR4 ;  /* 0x00000004ff037e24 */ /* 0x000fe4000f8e00ff */
[----:B------:R-:W-:-:S05]  /*2230*/  @P0 IMAD.WIDE.U32 R4, R4, 0x38e38e39, RZ ;  /* 0x38e38e3904040825 */ /* 0x000fca00078e00ff */
[----:B------:R-:W-:-:S05]  /*2240*/  @P0 SHF.R.U32.HI R0, RZ, 0x1, R5 ;  /* 0x00000001ff000819 */ /* 0x000fca0000011605 */
[----:B------:R-:W-:-:S05]  /*2250*/  @P0 IMAD R0, R0, -0x9, R3 ;  /* 0xfffffff700000824 */ /* 0x000fca00078e0203 */
[----:B------:R-:W-:-:S05]  /*2260*/  @P0 LEA R0, R0, UR41, 0x3 ;  /* 0x0000002900000c11 */ /* 0x000fca000f8e18ff */
[----:B------:R-:W-:-:S05]  /*2270*/  @P0 VIADD R3, R0, 0x48 ;  /* 0x0000004800030836 */ /* 0x000fca0000000000 */
[----:B------:R-:W-:-:S04]  /*2280*/  @P0 PRMT R3, R88, 0x654, R3 ;  /* 0x0000065458030816 */ /* 0x000fc80000000003 */
[----:B------:R0:W-:Y:S01]  /*2290*/  @P0 SYNCS.ARRIVE.TRANS64.RED.A1T0 RZ, [R3+URZ], RZ ;  /* 0x000000ff03ff09a7 */ /* 0x0001e2000810043f */
[----:B------:R-:W-:-:S13]  /*22a0*/  ISETP.GT.U32.AND P0, PT, R23, 0x1, PT ;  /* 0x000000011700780c */ /* 0x000fda0003f04070 */
[----:B0-----:R-:W-:Y:S05]  /*22b0*/  @P0 BRA `(.L_x_34) ;  /* 0x0000000000040947 */ /* 0x001fea0003800000 */
[----:B------:R-:W-:Y:S01]  /*22c0*/  BPT.TRAP 0x1 ;  /* 0x000000040000795c */ /* 0x000fe20000300000 */
.L_x_34:
[----:B------:R-:W-:Y:S01]  /*22d0*/  SHF.L.U32 R0, R105, 0x1f, RZ ;  /* 0x0000001f69007819 */ /* 0x000fe200000006ff */
[----:B------:R-:W-:Y:S01]  /*22e0*/  UIADD3 UR38, UR38, UR45, URZ ;  /* 0x0000002d26267290 */ /* 0x000fe2000fffe03f */
[----:B------:R-:W-:Y:S01]  /*22f0*/  SHF.R.S32.HI R9, RZ, 0x1f, R19 ;  /* 0x0000001fff097819 */ /* 0x000fe20000011413 */
[----:B------:R-:W-:Y:S01]  /*2300*/  UISETP.GE.U32.AND UP1, UPT, UR45, 0x9, UPT ;  /* 0x000000092d00788c */ /* 0x000fe2000bf26070 */
[----:B------:R-:W0:Y:S01]  /*2310*/  SYNCS.PHASECHK.TRANS64.TRYWAIT P0, [UR43+0x8], R0 ;  /* 0x00000800ff0075a7 */ /* 0x000e22000800016b */
[----:B------:R-:W-:-:S04]  /*2320*/  UISETP.GT.U32.AND UP0, UPT, UR38, 0x8, UPT ;  /* 0x000000082600788c */ /* 0x000fc8000bf04070 */
[----:B------:R-:W-:-:S04]  /*2330*/  UISETP.LT.U32.AND UP0, UPT, UR45, 0x9, UP0 ;  /* 0x000000092d00788c */ /* 0x000fc80008701070 */
[----:B------:R-:W-:Y:S02]  /*2340*/  USEL UR6, URZ, 0x1, !UP0 ;  /* 0x000000013f067887 */ /* 0x000fe4000c000000 */
[----:B------:R-:W-:Y:S02]  /*2350*/  @UP1 UIMAD.WIDE.U32 UR4, UR38, 0x38e38e39, URZ ;  /* 0x38e38e39260418a5 */ /* 0x000fe4000f8e003f */
[----:B------:R-:W-:Y:S02]  /*2360*/  ULOP3.LUT UR39, UR39, UR6, URZ, 0x3c, !UPT ;  /* 0x0000000627277292 */ /* 0x000fe4000f8e3c3f */
[----:B------:R-:W-:-:S04]  /*2370*/  @UP1 USHF.R.U32.HI UR4, URZ, 0x1, UR5 ;  /* 0x000000013f041899 */ /* 0x000fc80008011605 */
[----:B------:R-:W-:Y:S01]  /*2380*/  @UP1 ULOP3.LUT UR39, UR39, 0x1, UR4, 0x78, !UPT ;  /* 0x0000000127271892 */ /* 0x000fe2000f8e7804 */
[----:B0-----:R-:W-:Y:S11]  /*2390*/  @!P0 BRA `(.L_x_36) ;  /* 0x0000004c00f48947 */ /* 0x001ff60003800000 */
.L_x_195:
[----:B------:R-:W-:Y:S01]  /*23a0*/  ULDC.64 UR4, c[0x0][0x5d0] ;  /* 0x0001740000047ab9 */ /* 0x000fe20000000a00 */
[----:B------:R-:W-:Y:S01]  /*23b0*/  ULDC UR6, c[0x0][0x284] ;  /* 0x0000a10000067ab9 */ /* 0x000fe20000000800 */
[----:B0-----:R-:W-:Y:S02]  /*23c0*/  IMAD R0, R9, UR4, RZ ;  /* 0x0000000409007c24 */ /* 0x001fe4000f8e02ff */
[----:B------:R-:W-:Y:S02]  /*23d0*/  IMAD.SHL.U32 R12, R18, 0x80, RZ ;  /* 0x00000080120c7824 */ /* 0x000fe400078e00ff */
[C---:B------:R-:W-:Y:S02]  /*23e0*/  IMAD R3, R19.reuse, UR5, R0 ;  /* 0x0000000513037c24 */ /* 0x040fe4000f8e0200 */
[----:B------:R-:W-:Y:S01]  /*23f0*/  IMAD.SHL.U32 R0, R22, 0x40, RZ ;  /* 0x0000004016007824 */ /* 0x000fe200078e00ff */
[----:B------:R-:W-:Y:S01]  /*2400*/  SHF.R.S32.HI R13, RZ, 0x1f, R12 ;  /* 0x0000001fff0d7819 */ /* 0x000fe2000001140c */
[----:B------:R-:W-:Y:S01]  /*2410*/  IMAD.WIDE.U32 R4, R19, UR4, R94 ;  /* 0x0000000413047c25 */ /* 0x000fe2000f8e005e */
[----:B------:R-:W-:-:S02]  /*2420*/  ULDC.64 UR4, c[0x0][0x5c8] ;  /* 0x0001720000047ab9 */ /* 0x000fc40000000a00 */
[----:B------:R-:W-:Y:S01]  /*2430*/  ISETP.GE.AND P0, PT, R0, UR6, PT ;  /* 0x0000000600007c0c */ /* 0x000fe2000bf06270 */
[----:B------:R-:W-:Y:S01]  /*2440*/  ULDC UR6, c[0x0][0x288] ;  /* 0x0000a20000067ab9 */ /* 0x000fe20000000800 */
[----:B------:R-:W-:Y:S01]  /*2450*/  IADD3 R4, P1, R12, R4, RZ ;  /* 0x000000040c047210 */ /* 0x000fe20007f3e0ff */
[----:B------:R-:W-:Y:S01]  /*2460*/  IMAD.WIDE R106, R22, 0x40, R92 ;  /* 0x00000040166a7825 */ /* 0x000fe200078e025c */
[----:B------:R-:W-:Y:S02]  /*2470*/  ISETP.GE.OR P0, PT, R12, UR6, P0 ;  /* 0x000000060c007c0c */ /* 0x000fe40008706670 */
[----:B------:R-:W-:Y:S01]  /*2480*/  IADD3.X R5, R13, R5, R3, P1, !PT ;  /* 0x000000050d057210 */ /* 0x000fe20000ffe403 */
[----:B------:R-:W-:-:S04]  /*2490*/  IMAD R7, R107, UR4, RZ ;  /* 0x000000046b077c24 */ /* 0x000fc8000f8e02ff */
[C---:B------:R-:W-:Y:S02]  /*24a0*/  IMAD R7, R106.reuse, UR5, R7 ;  /* 0x000000056a077c24 */ /* 0x040fe4000f8e0207 */
[----:B------:R-:W-:-:S04]  /*24b0*/  IMAD.WIDE.U32 R108, R106, UR4, R4 ;  /* 0x000000046a6c7c25 */ /* 0x000fc8000f8e0004 */
[----:B------:R-:W-:Y:S05]  /*24c0*/  @P0 BRA `(.L_x_37) ;  /* 0x0000003000d00947 */ /* 0x000fea0003800000 */
[----:B-----5:R-:W-:Y:S01]  /*24d0*/  FSETP.NEU.AND P0, PT, R91, RZ, PT ;  /* 0x000000ff5b00720b */ /* 0x020fe20003f0d000 */
[----:B------:R-:W-:Y:S01]  /*24e0*/  IMAD.IADD R3, R99, 0x1, -R12 ;  /* 0x0000000163037824 */ /* 0x000fe200078e0a0c */
[----:B------:R-:W-:Y:S01]  /*24f0*/  BSSY B0, `(.L_x_37) ;  /* 0x0000331000007945 */ /* 0x000fe20003800000 */
[----:B------:R-:W-:Y:S02]  /*2500*/  IMAD.IADD R0, R103, 0x1, -R0 ;  /* 0x0000000167007824 */ /* 0x000fe400078e0a00 */
[----:B------:R-:W-:Y:S01]  /*2510*/  IMAD.IADD R117, R109, 0x1, R7 ;  /* 0x000000016d757824 */ /* 0x000fe200078e0207 */
[----:B------:R-:W-:-:S04]  /*2520*/  ISETP.GT.AND P3, PT, R3, RZ, PT ;  /* 0x000000ff0300720c */ /* 0x000fc80003f64270 */
[----:B------:R-:W-:-:S03]  /*2530*/  ISETP.GT.AND P1, PT, R0, RZ, P3 ;  /* 0x000000ff0000720c */ /* 0x000fc60001f24270 */
[----:B------:R-:W-:Y:S10]  /*2540*/  @!P0 BRA `(.L_x_38) ;  /* 0x0000002400148947 */ /* 0x000ff40003800000 */
[----:B------:R-:W0:Y:S01]  /*2550*/  LDC.64 R110, c[0x0][0x5b8] ;  /* 0x00016e00ff6e7b82 */ /* 0x000e220000000a00 */
[----:B------:R-:W-:-:S07]  /*2560*/  ULDC.64 UR4, c[0x0][0x5c0] ;  /* 0x0001700000047ab9 */ /* 0x000fce0000000a00 */
[----:B------:R-:W1:Y:S08]  /*2570*/  LDC.64 R112, c[0x0][0x5b0] ;  /* 0x00016c00ff707b82 */ /* 0x000e700000000a00 */
[----:B------:R-:W2:Y:S01]  /*2580*/  LDC.64 R114, c[0x0][0x5a8] ;  /* 0x00016a00ff727b82 */ /* 0x000ea20000000a00 */
[-C--:B0-----:R-:W-:Y:S02]  /*2590*/  IMAD R6, R9, R110.reuse, RZ ;  /* 0x0000006e09067224 */ /* 0x081fe400078e02ff */
[----:B------:R-:W-:-:S04]  /*25a0*/  IMAD.WIDE.U32 R4, R19, R110, R94 ;  /* 0x0000006e13047225 */ /* 0x000fc800078e005e */
[----:B------:R-:W-:Y:S01]  /*25b0*/  IMAD R109, R19, R111, R6 ;  /* 0x0000006f136d7224 */ /* 0x000fe200078e0206 */
[----:B------:R-:W-:Y:S01]  /*25c0*/  IADD3 R6, P0, R12, R4, RZ ;  /* 0x000000040c067210 */ /* 0x000fe20007f1e0ff */
[----:B-1----:R-:W-:-:S03]  /*25d0*/  IMAD R4, R107, R112, RZ ;  /* 0x000000706b047224 */ /* 0x002fc600078e02ff */
[----:B------:R-:W-:Y:S01]  /*25e0*/  IADD3.X R7, R13, R5, R109, P0, !PT ;  /* 0x000000050d077210 */ /* 0x000fe200007fe46d */
[C---:B------:R-:W-:Y:S02]  /*25f0*/  IMAD R107, R106.reuse, R113, R4 ;  /* 0x000000716a6b7224 */ /* 0x040fe400078e0204 */
[----:B------:R-:W-:-:S04]  /*2600*/  IMAD.WIDE.U32 R4, R106, R112, R6 ;  /* 0x000000706a047225 */ /* 0x000fc800078e0006 */
[----:B------:R-:W-:Y:S01]  /*2610*/  IMAD.IADD R5, R5, 0x1, R107 ;  /* 0x0000000105057824 */ /* 0x000fe200078e026b */
[----:B--2---:R-:W-:-:S04]  /*2620*/  LEA R10, P0, R4, R114, 0x2 ;  /* 0x00000072040a7211 */ /* 0x004fc800078010ff */
[----:B------:R-:W-:-:S05]  /*2630*/  LEA.HI.X R11, R4, R115, R5, 0x2, P0 ;  /* 0x00000073040b7211 */ /* 0x000fca00000f1405 */
[----:B------:R0:W2:Y:S01]  /*2640*/  @P1 LDG.E.LTC128B R18, desc[UR36][R10.64] ;  /* 0x000000240a121981 */ /* 0x0000a2000c1e1920 */
[----:B------:R-:W-:Y:S01]  /*2650*/  IMAD.WIDE.U32 R4, R106, R112, R12 ;  /* 0x000000706a047225 */ /* 0x000fe200078e000c */
[----:B------:R-:W-:Y:S01]  /*2660*/  SHF.L.U64.HI R21, R112, 0x3, R113 ;  /* 0x0000000370157819 */ /* 0x000fe20000010271 */
[----:B------:R-:W-:Y:S01]  /*2670*/  BSSY B1, `(.L_x_39) ;  /* 0x0000017000017945 */ /* 0x000fe20003800000 */
[----:B------:R-:W-:Y:S01]  /*2680*/  ISETP.GT.AND P3, PT, R0, 0x8, P3 ;  /* 0x000000080000780c */ /* 0x000fe20001f64270 */
[----:B------:R-:W-:Y:S01]  /*2690*/  IMAD.SHL.U32 R20, R112, 0x8, RZ ;  /* 0x0000000870147824 */ /* 0x000fe200078e00ff */
[----:B------:R-:W-:-:S03]  /*26a0*/  IADD3 R14, P0, R94, R4, RZ ;  /* 0x000000045e0e7210 */ /* 0x000fc60007f1e0ff */
[----:B------:R-:W-:Y:S01]  /*26b0*/  IMAD.WIDE.U32 R20, R106, R112, R20 ;  /* 0x000000706a147225 */ /* 0x000fe200078e0014 */
[----:B------:R-:W-:Y:S02]  /*26c0*/  IADD3.X R15, R95, R107, R5, P0, !PT ;  /* 0x0000006b5f0f7210 */ /* 0x000fe400007fe405 */
[----:B------:R-:W-:Y:S01]  /*26d0*/  LEA R8, P0, R108, UR4, 0x2 ;  /* 0x000000046c087c11 */ /* 0x000fe2000f8010ff */
[----:B------:R-:W-:Y:S01]  /*26e0*/  IMAD.IADD R107, R107, 0x1, R21 ;  /* 0x000000016b6b7824 */ /* 0x000fe200078e0215 */
[----:B0-----:R-:W-:Y:S01]  /*26f0*/  IADD3 R10, P2, R6, R20, RZ ;  /* 0x00000014060a7210 */ /* 0x001fe20007f5e0ff */
[----:B------:R-:W-:Y:S01]  /*2700*/  IMAD.WIDE.U32 R14, R19, R110, R14 ;  /* 0x0000006e130e7225 */ /* 0x000fe200078e000e */
[----:B------:R-:W-:-:S03]  /*2710*/  LEA.HI.X R9, R108, UR5, R117, 0x2, P0 ;  /* 0x000000056c097c11 */ /* 0x000fc600080f1475 */
[----:B------:R-:W-:Y:S01]  /*2720*/  IMAD.IADD R15, R109, 0x1, R15 ;  /* 0x000000016d0f7824 */ /* 0x000fe200078e020f */
[----:B------:R-:W-:Y:S01]  /*2730*/  LEA R4, P0, R14, R114, 0x2 ;  /* 0x000000720e047211 */ /* 0x000fe200078010ff */
[----:B------:R-:W-:Y:S02]  /*2740*/  IMAD.X R7, R107, 0x1, R7, P2 ;  /* 0x000000016b077824 */ /* 0x000fe400010e0607 */
[----:B--2---:R-:W-:-:S04]  /*2750*/  FMUL R5, R18, R91 ;  /* 0x0000005b12057220 */ /* 0x004fc80000400000 */
[----:B------:R-:W-:Y:S01]  /*2760*/  FFMA R11, R24, R90, R5 ;  /* 0x0000005a180b7223 */ /* 0x000fe20000000005 */
[----:B------:R-:W-:Y:S02]  /*2770*/  LEA.HI.X R5, R14, R115, R15, 0x2, P0 ;  /* 0x000000730e057211 */ /* 0x000fe400000f140f */
[----:B------:R-:W-:Y:S02]  /*2780*/  ISETP.GT.AND P0, PT, R3, 0x1, PT ;  /* 0x000000010300780c */ /* 0x000fe40003f04270 */
[----:B------:R0:W-:Y:S01]  /*2790*/  @P1 STG.E desc[UR36][R8.64], R11 ;  /* 0x0000000b08001986 */ /* 0x0001e2000c101924 */
[----:B------:R-:W-:Y:S02]  /*27a0*/  LEA R14, P1, R10, R114, 0x2 ;  /* 0x000000720a0e7211 */ /* 0x000fe400078210ff */
[----:B------:R-:W-:-:S13]  /*27b0*/  ISETP.GT.AND P4, PT, R0, RZ, P0 ;  /* 0x000000ff0000720c */ /* 0x000fda0000784270 */
[----:B0-----:R-:W-:Y:S05]  /*27c0*/  @!P4 BRA `(.L_x_40) ;  /* 0x000000000004c947 */ /* 0x001fea0003800000 */
[----:B------:R0:W5:Y:S02]  /*27d0*/  LDG.E.LTC128B R18, desc[UR36][R4.64+0x4] ;  /* 0x0000042404127981 */ /* 0x000164000c1e1920 */
.L_x_40:
[----:B------:R-:W-:Y:S05]  /*27e0*/  BSYNC B1 ;  /* 0x0000000000017941 */ /* 0x000fea0003800000 */
.L_x_39:
[----:B-----5:R-:W-:Y:S01]  /*27f0*/  FMUL R6, R18, R91 ;  /* 0x0000005b12067220 */ /* 0x020fe20000400000 */
[----:B------:R-:W-:-:S03]  /*2800*/  LEA.HI.X R15, R10, R115, R7, 0x2, P1 ;  /* 0x000000730a0f7211 */ /* 0x000fc600008f1407 */
[----:B------:R-:W-:-:S05]  /*2810*/  FFMA R25, R25, R90, R6 ;  /* 0x0000005a19197223 */ /* 0x000fca0000000006 */
[----:B------:R1:W-:Y:S04]  /*2820*/  @P4 STG.E desc[UR36][R8.64+0x4], R25 ;  /* 0x0000041908004986 */ /* 0x0003e8000c101924 */
[----:B------:R-:W2:Y:S01]  /*2830*/  @P3 LDG.E.LTC128B R18, desc[UR36][R14.64] ;  /* 0x000000240e123981 */ /* 0x000ea2000c1e1920 */
[----:B------:R-:W-:Y:S01]  /*2840*/  IADD3 R12, P1, P2, R94, R20, R12 ;  /* 0x000000145e0c7210 */ /* 0x000fe20007a3e00c */
[----:B------:R-:W-:Y:S01]  /*2850*/  BSSY B1, `(.L_x_41) ;  /* 0x0000010000017945 */ /* 0x000fe20003800000 */
[C---:B------:R-:W-:Y:S02]  /*2860*/  SHF.L.U64.HI R11, R96.reuse, 0x2, R97 ;  /* 0x00000002600b7819 */ /* 0x040fe40000010261 */
[----:B------:R-:W-:Y:S02]  /*2870*/  IADD3.X R13, R95, R107, R13, P1, P2 ;  /* 0x0000006b5f0d7210 */ /* 0x000fe40000fe440d */
[----:B------:R-:W-:-:S02]  /*2880*/  LEA R10, P2, R96, R8, 0x2 ;  /* 0x00000008600a7211 */ /* 0x000fc400078410ff */
[----:B------:R-:W-:Y:S01]  /*2890*/  ISETP.GT.AND P0, PT, R0, 0x8, P0 ;  /* 0x000000080000780c */ /* 0x000fe20000704270 */
[----:B------:R-:W-:Y:S01]  /*28a0*/  IMAD.WIDE.U32 R12, R19, R110, R12 ;  /* 0x0000006e130c7225 */ /* 0x000fe200078e000c */
[----:B------:R-:W-:-:S03]  /*28b0*/  ISETP.GT.AND P1, PT, R3, 0x8, PT ;  /* 0x000000080300780c */ /* 0x000fc60003f24270 */
[----:B------:R-:W-:Y:S01]  /*28c0*/  IMAD.X R11, R11, 0x1, R9, P2 ;  /* 0x000000010b0b7824 */ /* 0x000fe200010e0609 */
[----:B------:R-:W-:Y:S01]  /*28d0*/  LEA R6, P4, R12, R114, 0x2 ;  /* 0x000000720c067211 */ /* 0x000fe200078810ff */
[----:B------:R-:W-:Y:S02]  /*28e0*/  IMAD.IADD R13, R109, 0x1, R13 ;  /* 0x000000016d0d7824 */ /* 0x000fe400078e020d */
[----:B--2---:R-:W-:-:S04]  /*28f0*/  FMUL R7, R18, R91 ;  /* 0x0000005b12077220 */ /* 0x004fc80000400000 */
[----:B------:R-:W-:Y:S01]  /*2900*/  FFMA R15, R26, R90, R7 ;  /* 0x0000005a1a0f7223 */ /* 0x000fe20000000007 */
[----:B------:R-:W-:-:S04]  /*2910*/  LEA.HI.X R7, R12, R115, R13, 0x2, P4 ;  /* 0x000000730c077211 */ /* 0x000fc800020f140d */
[----:B------:R1:W-:Y:S01]  /*2920*/  @P3 STG.E desc[UR36][R10.64], R15 ;  /* 0x0000000f0a003986 */ /* 0x0003e2000c101924 */
[----:B------:R-:W-:Y:S05]  /*2930*/  @!P0 BRA `(.L_x_42) ;  /* 0x0000000000048947 */ /* 0x000fea0003800000 */
[----:B------:R2:W5:Y:S02]  /*2940*/  LDG.E.LTC128B R18, desc[UR36][R6.64+0x4] ;  /* 0x0000042406127981 */ /* 0x000564000c1e1920 */
.L_x_42:
[----:B------:R-:W-:Y:S05]  /*2950*/  BSYNC B1 ;  /* 0x0000000000017941 */ /* 0x000fea0003800000 */
.L_x_41:
[----:B-----5:R-:W-:Y:S01]  /*2960*/  FMUL R12, R18, R91 ;  /* 0x0000005b120c7220 */ /* 0x020fe20000400000 */
[----:B------:R-:W-:Y:S01]  /*2970*/  ISETP.GT.AND P3, PT, R0, RZ, P1 ;  /* 0x000000ff0000720c */ /* 0x000fe20000f64270 */
[----:B------:R-:W-:Y:S01]  /*2980*/  BSSY B1, `(.L_x_43) ;  /* 0x0000006000017945 */ /* 0x000fe20003800000 */
[----:B------:R-:W-:Y:S01]  /*2990*/  ISETP.GT.AND P2, PT, R3, 0x9, PT ;  /* 0x000000090300780c */ /* 0x000fe20003f44270 */
[----:B------:R-:W-:-:S05]  /*29a0*/  FFMA R27, R27, R90, R12 ;  /* 0x0000005a1b1b7223 */ /* 0x000fca000000000c */
[----:B------:R3:W-:Y:S05]  /*29b0*/  @P0 STG.E desc[UR36][R10.64+0x4], R27 ;  /* 0x0000041b0a000986 */ /* 0x0007ea000c101924 */
[----:B------:R-:W-:Y:S05]  /*29c0*/  @!P3 BRA `(.L_x_44) ;  /* 0x000000000004b947 */ /* 0x000fea0003800000 */
[----:B------:R4:W5:Y:S02]  /*29d0*/  LDG.E.LTC128B R18, desc[UR36][R4.64+0x20] ;  /* 0x0000202404127981 */ /* 0x000964000c1e1920 */
.L_x_44:
[----:B------:R-:W-:Y:S05]  /*29e0*/  BSYNC B1 ;  /* 0x0000000000017941 */ /* 0x000fea0003800000 */
.L_x_43:
[----:B-----5:R-:W-:Y:S01]  /*29f0*/  FMUL R13, R18, R91 ;  /* 0x0000005b120d7220 */ /* 0x020fe20000400000 */
[----:B------:R-:W-:Y:S01]  /*2a00*/  ISETP.GT.AND P0, PT, R0, RZ, P2 ;  /* 0x000000ff0000720c */ /* 0x000fe20001704270 */
[----:B------:R-:W-:Y:S02]  /*2a10*/  BSSY B1, `(.L_x_45) ;  /* 0x0000005000017945 */ /* 0x000fe40003800000 */
[----:B------:R-:W-:-:S05]  /*2a20*/  FFMA R13, R28, R90, R13 ;  /* 0x0000005a1c0d7223 */ /* 0x000fca000000000d */
[----:B------:R0:W-:Y:S05]  /*2a30*/  @P3 STG.E desc[UR36][R8.64+0x20], R13 ;  /* 0x0000200d08003986 */ /* 0x0001ea000c101924 */
[----:B------:R-:W-:Y:S05]  /*2a40*/  @!P0 BRA `(.L_x_46) ;  /* 0x0000000000048947 */ /* 0x000fea0003800000 */
[----:B------:R0:W5:Y:S02]  /*2a50*/  LDG.E.LTC128B R18, desc[UR36][R4.64+0x24] ;  /* 0x0000242404127981 */ /* 0x000164000c1e1920 */
.L_x_46:
[----:B------:R-:W-:Y:S05]  /*2a60*/  BSYNC B1 ;  /* 0x0000000000017941 */ /* 0x000fea0003800000 */
.L_x_45:
[----:B-----5:R-:W-:Y:S01]  /*2a70*/  FMUL R12, R18, R91 ;  /* 0x0000005b120c7220 */ /* 0x020fe20000400000 */
[----:B------:R-:W-:Y:S01]  /*2a80*/  ISETP.GT.AND P1, PT, R0, 0x8, P1 ;  /* 0x000000080000780c */ /* 0x000fe20000f24270 */
[----:B------:R-:W-:Y:S02]  /*2a90*/  BSSY B1, `(.L_x_47) ;  /* 0x0000005000017945 */ /* 0x000fe40003800000 */
[----:B------:R-:W-:-:S05]  /*2aa0*/  FFMA R29, R29, R90, R12 ;  /* 0x0000005a1d1d7223 */ /* 0x000fca000000000c */
[----:B------:R0:W-:Y:S05]  /*2ab0*/  @P0 STG.E desc[UR36][R8.64+0x24], R29 ;  /* 0x0000241d08000986 */ /* 0x0001ea000c101924 */
[----:B------:R-:W-:Y:S05]  /*2ac0*/  @!P1 BRA `(.L_x_48) ;  /* 0x0000000000049947 */ /* 0x000fea0003800000 */
[----:B------:R0:W5:Y:S02]  /*2ad0*/  LDG.E.LTC128B R18, desc[UR36][R6.64+0x20] ;  /* 0x0000202406127981 */ /* 0x000164000c1e1920 */
.L_x_48:
[----:B------:R-:W-:Y:S05]  /*2ae0*/  BSYNC B1 ;  /* 0x0000000000017941 */ /* 0x000fea0003800000 */
.L_x_47:
[----:B0----5:R-:W-:Y:S01]  /*2af0*/  FMUL R13, R18, R91 ;  /* 0x0000005b120d7220 */ /* 0x021fe20000400000 */
[----:B------:R-:W-:Y:S01]  /*2b00*/  ISETP.GT.AND P2, PT, R0, 0x8, P2 ;  /* 0x000000080000780c */ /* 0x000fe20001744270 */
[----:B------:R-:W-:Y:S01]  /*2b10*/  BSSY B1, `(.L_x_49) ;  /* 0x0000006000017945 */ /* 0x000fe20003800000 */
[----:B------:R-:W-:Y:S01]  /*2b20*/  ISETP.GT.AND P0, PT, R3, 0x10, PT ;  /* 0x000000100300780c */ /* 0x000fe20003f04270 */
[----:B------:R-:W-:-:S05]  /*2b30*/  FFMA R13, R30, R90, R13 ;  /* 0x0000005a1e0d7223 */ /* 0x000fca000000000d */
[----:B------:R0:W-:Y:S05]  /*2b40*/  @P1 STG.E desc[UR36][R10.64+0x20], R13 ;  /* 0x0000200d0a001986 */ /* 0x0001ea000c101924 */
[----:B------:R-:W-:Y:S05]  /*2b50*/  @!P2 BRA `(.L_x_50) ;  /* 0x000000000004a947 */ /* 0x000fea0003800000 */
[----:B------:R0:W5:Y:S02]  /*2b60*/  LDG.E.LTC128B R18, desc[UR36][R6.64+0x24] ;  /* 0x0000242406127981 */ /* 0x000164000c1e1920 */
.L_x_50:
[----:B------:R-:W-:Y:S05]  /*2b70*/  BSYNC B1 ;  /* 0x0000000000017941 */ /* 0x000fea0003800000 */
.L_x_49:
        /* <DEDUP_REMOVED lines=8> */
.L_x_52:
[----:B------:R-:W-:Y:S05]  /*2c00*/  BSYNC B1 ;  /* 0x0000000000017941 */ /* 0x000fea0003800000 */
.L_x_51:
[----:B0----5:R-:W-:Y:S01]  /*2c10*/  FMUL R13, R18, R91 ;  /* 0x0000005b120d7220 */ /* 0x021fe20000400000 */
[----:B------:R-:W-:Y:S01]  /*2c20*/  ISETP.GT.AND P2, PT, R0, RZ, P1 ;  /* 0x000000ff0000720c */ /* 0x000fe20000f44270 */
[----:B------:R-:W-:Y:S02]  /*2c30*/  BSSY B1, `(.L_x_53) ;  /* 0x0000005000017945 */ /* 0x000fe40003800000 */
[----:B------:R-:W-:-:S05]  /*2c40*/  FFMA R13, R32, R90, R13 ;  /* 0x0000005a200d7223 */ /* 0x000fca000000000d */
[----:B------:R0:W-:Y:S05]  /*2c50*/  @P3 STG.E desc[UR36][R8.64+0x40], R13 ;  /* 0x0000400d08003986 */ /* 0x0001ea000c101924 */
[----:B------:R-:W-:Y:S05]  /*2c60*/  @!P2 BRA `(.L_x_54) ;  /* 0x000000000004a947 */ /* 0x000fea0003800000 */
[----:B------:R0:W5:Y:S02]  /*2c70*/  LDG.E.LTC128B R18, desc[UR36][R4.64+0x44] ;  /* 0x0000442404127981 */ /* 0x000164000c1e1920 */
.L_x_54:
[----:B------:R-:W-:Y:S05]  /*2c80*/  BSYNC B1 ;  /* 0x0000000000017941 */ /* 0x000fea0003800000 */
.L_x_53:
[----:B-----5:R-:W-:Y:S01]  /*2c90*/  FMUL R12, R18, R91 ;  /* 0x0000005b120c7220 */ /* 0x020fe20000400000 */
[----:B------:R-:W-:Y:S01]  /*2ca0*/  ISETP.GT.AND P0, PT, R0, 0x8, P0 ;  /* 0x000000080000780c */ /* 0x000fe20000704270 */
[----:B------:R-:W-:Y:S02]  /*2cb0*/  BSSY B1, `(.L_x_55) ;  /* 0x0000005000017945 */ /* 0x000fe40003800000 */
[----:B------:R-:W-:-:S05]  /*2cc0*/  FFMA R33, R33, R90, R12 ;  /* 0x0000005a21217223 */ /* 0x000fca000000000c */
[----:B------:R0:W-:Y:S05]  /*2cd0*/  @P2 STG.E desc[UR36][R8.64+0x44], R33 ;  /* 0x0000442108002986 */ /* 0x0001ea000c101924 */
[----:B------:R-:W-:Y:S05]  /*2ce0*/  @!P0 BRA `(.L_x_56) ;  /* 0x0000000000048947 */ /* 0x000fea0003800000 */
[----:B------:R0:W5:Y:S02]  /*2cf0*/  LDG.E.LTC128B R18, desc[UR36][R6.64+0x40] ;  /* 0x0000402406127981 */ /* 0x000164000c1e1920 */
.L_x_56:
[----:B------:R-:W-:Y:S05]  /*2d00*/  BSYNC B1 ;  /* 0x0000000000017941 */ /* 0x000fea0003800000 */
.L_x_55:
        /* <DEDUP_REMOVED lines=8> */
.L_x_58:
[----:B------:R-:W-:Y:S05]  /*2d90*/  BSYNC B1 ;  /* 0x0000000000017941 */ /* 0x000fea0003800000 */
.L_x_57:
        /* <DEDUP_REMOVED lines=8> */
.L_x_60:
[----:B------:R-:W-:Y:S05]  /*2e20*/  BSYNC B1 ;  /* 0x0000000000017941 */ /* 0x000fea0003800000 */
.L_x_59:
[----:B0----5:R-:W-:Y:S01]  /*2e30*/  FMUL R13, R18, R91 ;  /* 0x0000005b120d7220 */ /* 0x021fe20000400000 */
[----:B------:R-:W-:Y:S01]  /*2e40*/  ISETP.GT.AND P1, PT, R0, RZ, P0 ;  /* 0x000000ff0000720c */ /* 0x000fe20000724270 */
[----:B------:R-:W-:Y:S02]  /*2e50*/  BSSY B1, `(.L_x_61) ;  /* 0x0000005000017945 */ /* 0x000fe40003800000 */
[----:B------:R-:W-:-:S05]  /*2e60*/  FFMA R13, R36, R90, R13 ;  /* 0x0000005a240d7223 */ /* 0x000fca000000000d */
[----:B------:R0:W-:Y:S05]  /*2e70*/  @P3 STG.E desc[UR36][R8.64+0x60], R13 ;  /* 0x0000600d08003986 */ /* 0x0001ea000c101924 */
[----:B------:R-:W-:Y:S05]  /*2e80*/  @!P1 BRA `(.L_x_62) ;  /* 0x0000000000049947 */ /* 0x000fea0003800000 */
[----:B------:R0:W5:Y:S02]  /*2e90*/  LDG.E.LTC128B R18, desc[UR36][R4.64+0x64] ;  /* 0x0000642404127981 */ /* 0x000164000c1e1920 */
.L_x_62:
[----:B------:R-:W-:Y:S05]  /*2ea0*/  BSYNC B1 ;  /* 0x0000000000017941 */ /* 0x000fea0003800000 */
.L_x_61:
[----:B-----5:R-:W-:Y:S01]  /*2eb0*/  FMUL R12, R18, R91 ;  /* 0x0000005b120c7220 */ /* 0x020fe20000400000 */
[----:B------:R-:W-:Y:S01]  /*2ec0*/  ISETP.GT.AND P2, PT, R0, 0x8, P2 ;  /* 0x000000080000780c */ /* 0x000fe20001744270 */
[----:B------:R-:W-:Y:S02]  /*2ed0*/  BSSY B1, `(.L_x_63) ;  /* 0x0000005000017945 */ /* 0x000fe40003800000 */
[----:B------:R-:W-:-:S05]  /*2ee0*/  FFMA R37, R37, R90, R12 ;  /* 0x0000005a25257223 */ /* 0x000fca000000000c */
[----:B------:R0:W-:Y:S05]  /*2ef0*/  @P1 STG.E desc[UR36][R8.64+0x64], R37 ;  /* 0x0000642508001986 */ /* 0x0001ea000c101924 */
[----:B------:R-:W-:Y:S05]  /*2f00*/  @!P2 BRA `(.L_x_64) ;  /* 0x000000000004a947 */ /* 0x000fea0003800000 */
[----:B------:R0:W5:Y:S02]  /*2f10*/  LDG.E.LTC128B R18, desc[UR36][R6.64+0x60] ;  /* 0x0000602406127981 */ /* 0x000164000c1e1920 */
.L_x_64:
[----:B------:R-:W-:Y:S05]  /*2f20*/  BSYNC B1 ;  /* 0x0000000000017941 */ /* 0x000fea0003800000 */
.L_x_63:
        /* <DEDUP_REMOVED lines=8> */
.L_x_66:
[----:B------:R-:W-:Y:S05]  /*2fb0*/  BSYNC B1 ;  /* 0x0000000000017941 */ /* 0x000fea0003800000 */
.L_x_65:
        /* <DEDUP_REMOVED lines=8> */
.L_x_68:
[----:B------:R-:W-:Y:S05]  /*3040*/  BSYNC B1 ;  /* 0x0000000000017941 */ /* 0x000fea0003800000 */
.L_x_67:
[----:B0----5:R-:W-:Y:S01]  /*3050*/  FMUL R13, R18, R91 ;  /* 0x0000005b120d7220 */ /* 0x021fe20000400000 */
[----:B------:R-:W-:Y:S01]  /*3060*/  ISETP.GT.AND P0, PT, R0, RZ, P2 ;  /* 0x000000ff0000720c */ /* 0x000fe20001704270 */
[----:B------:R-:W-:Y:S02]  /*3070*/  BSSY B1, `(.L_x_69) ;  /* 0x0000005000017945 */ /* 0x000fe40003800000 */
[----:B------:R-:W-:-:S05]  /*3080*/  FFMA R13, R40, R90, R13 ;  /* 0x0000005a280d7223 */ /* 0x000fca000000000d */
[----:B------:R0:W-:Y:S05]  /*3090*/  @P3 STG.E desc[UR36][R8.64+0x80], R13 ;  /* 0x0000800d08003986 */ /* 0x0001ea000c101924 */
[----:B------:R-:W-:Y:S05]  /*30a0*/  @!P0 BRA `(.L_x_70) ;  /* 0x0000000000048947 */ /* 0x000fea0003800000 */
[----:B------:R0:W5:Y:S02]  /*30b0*/  LDG.E.LTC128B R18, desc[UR36][R4.64+0x84] ;  /* 0x0000842404127981 */ /* 0x000164000c1e1920 */
.L_x_70:
[----:B------:R-:W-:Y:S05]  /*30c0*/  BSYNC B1 ;  /* 0x0000000000017941 */ /* 0x000fea0003800000 */
.L_x_69:
[----:B-----5:R-:W-:Y:S01]  /*30d0*/  FMUL R12, R18, R91 ;  /* 0x0000005b120c7220 */ /* 0x020fe20000400000 */
[----:B------:R-:W-:Y:S01]  /*30e0*/  ISETP.GT.AND P1, PT, R0, 0x8, P1 ;  /* 0x000000080000780c */ /* 0x000fe20000f24270 */
[----:B------:R-:W-:Y:S02]  /*30f0*/  BSSY B1, `(.L_x_71) ;  /* 0x0000005000017945 */ /* 0x000fe40003800000 */
[----:B------:R-:W-:-:S05]  /*3100*/  FFMA R41, R41, R90, R12 ;  /* 0x0000005a29297223 */ /* 0x000fca000000000c */
[----:B------:R0:W-:Y:S05]  /*3110*/  @P0 STG.E desc[UR36][R8.64+0x84], R41 ;  /* 0x0000842908000986 */ /* 0x0001ea000c101924 */
[----:B------:R-:W-:Y:S05]  /*3120*/  @!P1 BRA `(.L_x_72) ;  /* 0x0000000000049947 */ /* 0x000fea0003800000 */
[----:B------:R0:W5:Y:S02]  /*3130*/  LDG.E.LTC128B R18, desc[UR36][R6.64+0x80] ;  /* 0x0000802406127981 */ /* 0x000164000c1e1920 */
.L_x_72:
[----:B------:R-:W-:Y:S05]  /*3140*/  BSYNC B1 ;  /* 0x0000000000017941 */ /* 0x000fea0003800000 */
.L_x_71:
        /* <DEDUP_REMOVED lines=8> */
.L_x_74:
[----:B------:R-:W-:Y:S05]  /*31d0*/  BSYNC B1 ;  /* 0x0000000000017941 */ /* 0x000fea0003800000 */
.L_x_73:
        /* <DEDUP_REMOVED lines=8> */
.L_x_76:
[----:B------:R-:W-:Y:S05]  /*3260*/  BSYNC B1 ;  /* 0x0000000000017941 */ /* 0x000fea0003800000 */
.L_x_75:
[----:B0----5:R-:W-:Y:S01]  /*3270*/  FMUL R13, R18, R91 ;  /* 0x0000005b120d7220 */ /* 0x021fe20000400000 */
[----:B------:R-:W-:Y:S01]  /*3280*/  ISETP.GT.AND P2, PT, R0, RZ, P1 ;  /* 0x000000ff0000720c */ /* 0x000fe20000f44270 */
[----:B------:R-:W-:Y:S02]  /*3290*/  BSSY B1, `(.L_x_77) ;  /* 0x0000005000017945 */ /* 0x000fe40003800000 */
[----:B------:R-:W-:-:S05]  /*32a0*/  FFMA R13, R44, R90, R13 ;  /* 0x0000005a2c0d7223 */ /* 0x000fca000000000d */
[----:B------:R0:W-:Y:S05]  /*32b0*/  @P3 STG.E desc[UR36][R8.64+0xa0], R13 ;  /* 0x0000a00d08003986 */ /* 0x0001ea000c101924 */
[----:B------:R-:W-:Y:S05]  /*32c0*/  @!P2 BRA `(.L_x_78) ;  /* 0x000000000004a947 */ /* 0x000fea0003800000 */
[----:B------:R0:W5:Y:S02]  /*32d0*/  LDG.E.LTC128B R18, desc[UR36][R4.64+0xa4] ;  /* 0x0000a42404127981 */ /* 0x000164000c1e1920 */
.L_x_78:
[----:B------:R-:W-:Y:S05]  /*32e0*/  BSYNC B1 ;  /* 0x0000000000017941 */ /* 0x000fea0003800000 */
.L_x_77:
[----:B-----5:R-:W-:Y:S01]  /*32f0*/  FMUL R12, R18, R91 ;  /* 0x0000005b120c7220 */ /* 0x020fe20000400000 */
[----:B------:R-:W-:Y:S01]  /*3300*/  ISETP.GT.AND P0, PT, R0, 0x8, P0 ;  /* 0x000000080000780c */ /* 0x000fe20000704270 */
[----:B------:R-:W-:Y:S02]  /*3310*/  BSSY B1, `(.L_x_79) ;  /* 0x0000005000017945 */ /* 0x000fe40003800000 */
[----:B------:R-:W-:-:S05]  /*3320*/  FFMA R45, R45, R90, R12 ;  /* 0x0000005a2d2d7223 */ /* 0x000fca000000000c */
[----:B------:R0:W-:Y:S05]  /*3330*/  @P2 STG.E desc[UR36][R8.64+0xa4], R45 ;  /* 0x0000a42d08002986 */ /* 0x0001ea000c101924 */
[----:B------:R-:W-:Y:S05]  /*3340*/  @!P0 BRA `(.L_x_80) ;  /* 0x0000000000048947 */ /* 0x000fea0003800000 */
[----:B------:R0:W5:Y:S02]  /*3350*/  LDG.E.LTC128B R18, desc[UR36][R6.64+0xa0] ;  /* 0x0000a02406127981 */ /* 0x000164000c1e1920 */
.L_x_80:
[----:B------:R-:W-:Y:S05]  /*3360*/  BSYNC B1 ;  /* 0x0000000000017941 */ /* 0x000fea0003800000 */
.L_x_79:
        /* <DEDUP_REMOVED lines=8> */
.L_x_82:
[----:B------:R-:W-:Y:S05]  /*33f0*/  BSYNC B1 ;  /* 0x0000000000017941 */ /* 0x000fea0003800000 */
.L_x_81:
        /* <DEDUP_REMOVED lines=8> */
.L_x_84:
[----:B------:R-:W-:Y:S05]  /*3480*/  BSYNC B1 ;  /* 0x0000000000017941 */ /* 0x000fea0003800000 */
.L_x_83:
[----:B0----5:R-:W-:Y:S01]  /*3490*/  FMUL R13, R18, R91 ;  /* 0x0000005b120d7220 */ /* 0x021fe20000400000 */
[----:B------:R-:W-:Y:S01]  /*34a0*/  ISETP.GT.AND P1, PT, R0, RZ, P0 ;  /* 0x000000ff0000720c */ /* 0x000fe20000724270 */
[----:B------:R-:W-:Y:S02]  /*34b0*/  BSSY B1, `(.L_x_85) ;  /* 0x0000005000017945 */ /* 0x000fe40003800000 */
[----:B------:R-:W-:-:S05]  /*34c0*/  FFMA R13, R48, R90, R13 ;  /* 0x0000005a300d7223 */ /* 0x000fca000000000d */
[----:B------:R0:W-:Y:S05]  /*34d0*/  @P3 STG.E desc[UR36][R8.64+0xc0], R13 ;  /* 0x0000c00d08003986 */ /* 0x0001ea000c101924 */
[----:B------:R-:W-:Y:S05]  /*34e0*/  @!P1 BRA `(.L_x_86) ;  /* 0x0000000000049947 */ /* 0x000fea0003800000 */
[----:B------:R0:W5:Y:S02]  /*34f0*/  LDG.E.LTC128B R18, desc[UR36][R4.64+0xc4] ;  /* 0x0000c42404127981 */ /* 0x000164000c1e1920 */
.L_x_86:
[----:B------:R-:W-:Y:S05]  /*3500*/  BSYNC B1 ;  /* 0x0000000000017941 */ /* 0x000fea0003800000 */
.L_x_85:
[----:B-----5:R-:W-:Y:S01]  /*3510*/  FMUL R12, R18, R91 ;  /* 0x0000005b120c7220 */ /* 0x020fe20000400000 */
[----:B------:R-:W-:Y:S01]  /*3520*/  ISETP.GT.AND P2, PT, R0, 0x8, P2 ;  /* 0x000000080000780c */ /* 0x000fe20001744270 */
[----:B------:R-:W-:Y:S02]  /*3530*/  BSSY B1, `(.L_x_87) ;  /* 0x0000005000017945 */ /* 0x000fe40003800000 */
[----:B------:R-:W-:-:S05]  /*3540*/  FFMA R49, R49, R90, R12 ;  /* 0x0000005a31317223 */ /* 0x000fca000000000c */
[----:B------:R0:W-:Y:S05]  /*3550*/  @P1 STG.E desc[UR36][R8.64+0xc4], R49 ;  /* 0x0000c43108001986 */ /* 0x0001ea000c101924 */
[----:B------:R-:W-:Y:S05]  /*3560*/  @!P2 BRA `(.L_x_88) ;  /* 0x000000000004a947 */ /* 0x000fea0003800000 */
[----:B------:R0:W5:Y:S02]  /*3570*/  LDG.E.LTC128B R18, desc[UR36][R6.64+0xc0] ;  /* 0x0000c02406127981 */ /* 0x000164000c1e1920 */
.L_x_88:
[----:B------:R-:W-:Y:S05]  /*3580*/  BSYNC B1 ;  /* 0x0000000000017941 */ /* 0x000fea0003800000 */
.L_x_87:
        /* <DEDUP_REMOVED lines=8> */
.L_x_90:
[----:B------:R-:W-:Y:S05]  /*3610*/  BSYNC B1 ;  /* 0x0000000000017941 */ /* 0x000fea0003800000 */
.L_x_89:
        /* <DEDUP_REMOVED lines=8> */
.L_x_92:
[----:B------:R-:W-:Y:S05]  /*36a0*/  BSYNC B1 ;  /* 0x0000000000017941 */ /* 0x000fea0003800000 */
.L_x_91:
[----:B0----5:R-:W-:Y:S01]  /*36b0*/  FMUL R13, R18, R91 ;  /* 0x0000005b120d7220 */ /* 0x021fe20000400000 */
[----:B------:R-:W-:Y:S01]  /*36c0*/  ISETP.GT.AND P0, PT, R0, RZ, P2 ;  /* 0x000000ff0000720c */ /* 0x000fe20001704270 */
[----:B------:R-:W-:Y:S02]  /*36d0*/  BSSY B1, `(.L_x_93) ;  /* 0x0000005000017945 */ /* 0x000fe40003800000 */
[----:B------:R-:W-:-:S05]  /*36e0*/  FFMA R13, R52, R90, R13 ;  /* 0x0000005a340d7223 */ /* 0x000fca000000000d */
[----:B------:R0:W-:Y:S05]  /*36f0*/  @P3 STG.E desc[UR36][R8.64+0xe0], R13 ;  /* 0x0000e00d08003986 */ /* 0x0001ea000c101924 */
[----:B------:R-:W-:Y:S05]  /*3700*/  @!P0 BRA `(.L_x_94) ;  /* 0x0000000000048947 */ /* 0x000fea0003800000 */
[----:B------:R0:W5:Y:S02]  /*3710*/  LDG.E.LTC128B R18, desc[UR36][R4.64+0xe4] ;  /* 0x0000e42404127981 */ /* 0x000164000c1e1920 */
.L_x_94:
[----:B------:R-:W-:Y:S05]  /*3720*/  BSYNC B1 ;  /* 0x0000000000017941 */ /* 0x000fea0003800000 */
.L_x_93:
[----:B-----5:R-:W-:Y:S01]  /*3730*/  FMUL R12, R18, R91 ;  /* 0x0000005b120c7220 */ /* 0x020fe20000400000 */
[----:B------:R-:W-:Y:S01]  /*3740*/  ISETP.GT.AND P1, PT, R0, 0x8, P1 ;  /* 0x000000080000780c */ /* 0x000fe20000f24270 */
[----:B------:R-:W-:Y:S02]  /*3750*/  BSSY B1, `(.L_x_95) ;  /* 0x0000005000017945 */ /* 0x000fe40003800000 */
[----:B------:R-:W-:-:S05]  /*3760*/  FFMA R53, R53, R90, R12 ;  /* 0x0000005a35357223 */ /* 0x000fca000000000c */
[----:B------:R0:W-:Y:S05]  /*3770*/  @P0 STG.E desc[UR36][R8.64+0xe4], R53 ;  /* 0x0000e43508000986 */ /* 0x0001ea000c101924 */
[----:B------:R-:W-:Y:S05]  /*3780*/  @!P1 BRA `(.L_x_96) ;  /* 0x0000000000049947 */ /* 0x000fea0003800000 */
[----:B------:R0:W5:Y:S02]  /*3790*/  LDG.E.LTC128B R18, desc[UR36][R6.64+0xe0] ;  /* 0x0000e02406127981 */ /* 0x000164000c1e1920 */
.L_x_96:
[----:B------:R-:W-:Y:S05]  /*37a0*/  BSYNC B1 ;  /* 0x0000000000017941 */ /* 0x000fea0003800000 */
.L_x_95:
        /* <DEDUP_REMOVED lines=8> */
.L_x_98:
[----:B------:R-:W-:Y:S05]  /*3830*/  BSYNC B1 ;  /* 0x0000000000017941 */ /* 0x000fea0003800000 */
.L_x_97:
        /* <DEDUP_REMOVED lines=8> */
.L_x_100:
[----:B------:R-:W-:Y:S05]  /*38c0*/  BSYNC B1 ;  /* 0x0000000000017941 */ /* 0x000fea0003800000 */
.L_x_99:
[----:B0----5:R-:W-:Y:S01]  /*38d0*/  FMUL R13, R18, R91 ;  /* 0x0000005b120d7220 */ /* 0x021fe20000400000 */
[----:B------:R-:W-:Y:S01]  /*38e0*/  ISETP.GT.AND P2, PT, R0, RZ, P1 ;  /* 0x000000ff0000720c */ /* 0x000fe20000f44270 */
[----:B------:R-:W-:Y:S02]  /*38f0*/  BSSY B1, `(.L_x_101) ;  /* 0x0000005000017945 */ /* 0x000fe40003800000 */
[----:B------:R-:W-:-:S05]  /*3900*/  FFMA R13, R56, R90, R13 ;  /* 0x0000005a380d7223 */ /* 0x000fca000000000d */
[----:B------:R0:W-:Y:S05]  /*3910*/  @P3 STG.E desc[UR36][R8.64+0x100], R13 ;  /* 0x0001000d08003986 */ /* 0x0001ea000c101924 */
[----:B------:R-:W-:Y:S05]  /*3920*/  @!P2 BRA `(.L_x_102) ;  /* 0x000000000004a947 */ /* 0x000fea0003800000 */
[----:B------:R0:W5:Y:S02]  /*3930*/  LDG.E.LTC128B R18, desc[UR36][R4.64+0x104] ;  /* 0x0001042404127981 */ /* 0x000164000c1e1920 */
.L_x_102:
[----:B------:R-:W-:Y:S05]  /*3940*/  BSYNC B1 ;  /* 0x0000000000017941 */ /* 0x000fea0003800000 */
.L_x_101:
[----:B-----5:R-:W-:Y:S01]  /*3950*/  FMUL R12, R18, R91 ;  /* 0x0000005b120c7220 */ /* 0x020fe20000400000 */
[----:B------:R-:W-:Y:S01]  /*3960*/  ISETP.GT.AND P0, PT, R0, 0x8, P0 ;  /* 0x000000080000780c */ /* 0x000fe20000704270 */
[----:B------:R-:W-:Y:S02]  /*3970*/  BSSY B1, `(.L_x_103) ;  /* 0x0000005000017945 */ /* 0x000fe40003800000 */
[----:B------:R-:W-:-:S05]  /*3980*/  FFMA R57, R57, R90, R12 ;  /* 0x0000005a39397223 */ /* 0x000fca000000000c */
[----:B------:R0:W-:Y:S05]  /*3990*/  @P2 STG.E desc[UR36][R8.64+0x104], R57 ;  /* 0x0001043908002986 */ /* 0x0001ea000c101924 */
[----:B------:R-:W-:Y:S05]  /*39a0*/  @!P0 BRA `(.L_x_104) ;  /* 0x0000000000048947 */ /* 0x000fea0003800000 */
[----:B------:R0:W5:Y:S02]  /*39b0*/  LDG.E.LTC128B R18, desc[UR36][R6.64+0x100] ;  /* 0x0001002406127981 */ /* 0x000164000c1e1920 */
.L_x_104:
[----:B------:R-:W-:Y:S05]  /*39c0*/  BSYNC B1 ;  /* 0x0000000000017941 */ /* 0x000fea0003800000 */
.L_x_103:
        /* <DEDUP_REMOVED lines=8> */
.L_x_106:
[----:B------:R-:W-:Y:S05]  /*3a50*/  BSYNC B1 ;  /* 0x0000000000017941 */ /* 0x000fea0003800000 */
.L_x_105:
        /* <DEDUP_REMOVED lines=8> */
.L_x_108:
[----:B------:R-:W-:Y:S05]  /*3ae0*/  BSYNC B1 ;  /* 0x0000000000017941 */ /* 0x000fea0003800000 */
.L_x_107:
[----:B0----5:R-:W-:Y:S01]  /*3af0*/  FMUL R13, R18, R91 ;  /* 0x0000005b120d7220 */ /* 0x021fe20000400000 */
[----:B------:R-:W-:Y:S01]  /*3b00*/  ISETP.GT.AND P1, PT, R0, RZ, P0 ;  /* 0x000000ff0000720c */ /* 0x000fe20000724270 */
[----:B------:R-:W-:Y:S02]  /*3b10*/  BSSY B1, `(.L_x_109) ;  /* 0x0000005000017945 */ /* 0x000fe40003800000 */
[----:B------:R-:W-:-:S05]  /*3b20*/  FFMA R13, R60, R90, R13 ;  /* 0x0000005a3c0d7223 */ /* 0x000fca000000000d */
[----:B------:R0:W-:Y:S05]  /*3b30*/  @P3 STG.E desc[UR36][R8.64+0x120], R13 ;  /* 0x0001200d08003986 */ /* 0x0001ea000c101924 */
[----:B------:R-:W-:Y:S05]  /*3b40*/  @!P1 BRA `(.L_x_110) ;  /* 0x0000000000049947 */ /* 0x000fea0003800000 */
[----:B------:R0:W5:Y:S02]  /*3b50*/  LDG.E.LTC128B R18, desc[UR36][R4.64+0x124] ;  /* 0x0001242404127981 */ /* 0x000164000c1e1920 */
.L_x_110:
[----:B------:R-:W-:Y:S05]  /*3b60*/  BSYNC B1 ;  /* 0x0000000000017941 */ /* 0x000fea0003800000 */
.L_x_109:
[----:B-----5:R-:W-:Y:S01]  /*3b70*/  FMUL R12, R18, R91 ;  /* 0x0000005b120c7220 */ /* 0x020fe20000400000 */
[----:B------:R-:W-:Y:S01]  /*3b80*/  ISETP.GT.AND P2, PT, R0, 0x8, P2 ;  /* 0x000000080000780c */ /* 0x000fe20001744270 */
[----:B------:R-:W-:Y:S02]  /*3b90*/  BSSY B1, `(.L_x_111) ;  /* 0x0000005000017945 */ /* 0x000fe40003800000 */
[----:B------:R-:W-:-:S05]  /*3ba0*/  FFMA R61, R61, R90, R12 ;  /* 0x0000005a3d3d7223 */ /* 0x000fca000000000c */
[----:B------:R0:W-:Y:S05]  /*3bb0*/  @P1 STG.E desc[UR36][R8.64+0x124], R61 ;  /* 0x0001243d08001986 */ /* 0x0001ea000c101924 */
[----:B------:R-:W-:Y:S05]  /*3bc0*/  @!P2 BRA `(.L_x_112) ;  /* 0x000000000004a947 */ /* 0x000fea0003800000 */
[----:B------:R0:W5:Y:S02]  /*3bd0*/  LDG.E.LTC128B R18, desc[UR36][R6.64+0x120] ;  /* 0x0001202406127981 */ /* 0x000164000c1e1920 */
.L_x_112:
[----:B------:R-:W-:Y:S05]  /*3be0*/  BSYNC B1 ;  /* 0x0000000000017941 */ /* 0x000fea0003800000 */
.L_x_111:
        /* <DEDUP_REMOVED lines=8> */
.L_x_114:
[----:B------:R-:W-:Y:S05]  /*3c70*/  BSYNC B1 ;  /* 0x0000000000017941 */ /* 0x000fea0003800000 */
.L_x_113:
        /* <DEDUP_REMOVED lines=8> */
.L_x_116:
[----:B------:R-:W-:Y:S05]  /*3d00*/  BSYNC B1 ;  /* 0x0000000000017941 */ /* 0x000fea0003800000 */
.L_x_115:
[----:B0----5:R-:W-:Y:S01]  /*3d10*/  FMUL R13, R18, R91 ;  /* 0x0000005b120d7220 */ /* 0x021fe20000400000 */
[----:B------:R-:W-:Y:S01]  /*3d20*/  ISETP.GT.AND P0, PT, R0, RZ, P2 ;  /* 0x000000ff0000720c */ /* 0x000fe20001704270 */
[----:B------:R-:W-:Y:S02]  /*3d30*/  BSSY B1, `(.L_x_117) ;  /* 0x0000005000017945 */ /* 0x000fe40003800000 */
[----:B------:R-:W-:-:S05]  /*3d40*/  FFMA R13, R64, R90, R13 ;  /* 0x0000005a400d7223 */ /* 0x000fca000000000d */
[----:B------:R0:W-:Y:S05]  /*3d50*/  @P3 STG.E desc[UR36][R8.64+0x140], R13 ;  /* 0x0001400d08003986 */ /* 0x0001ea000c101924 */
[----:B------:R-:W-:Y:S05]  /*3d60*/  @!P0 BRA `(.L_x_118) ;  /* 0x0000000000048947 */ /* 0x000fea0003800000 */
[----:B------:R0:W5:Y:S02]  /*3d70*/  LDG.E.LTC128B R18, desc[UR36][R4.64+0x144] ;  /* 0x0001442404127981 */ /* 0x000164000c1e1920 */
.L_x_118:
[----:B------:R-:W-:Y:S05]  /*3d80*/  BSYNC B1 ;  /* 0x0000000000017941 */ /* 0x000fea0003800000 */
.L_x_117:
[----:B-----5:R-:W-:Y:S01]  /*3d90*/  FMUL R12, R18, R91 ;  /* 0x0000005b120c7220 */ /* 0x020fe20000400000 */
[----:B------:R-:W-:Y:S01]  /*3da0*/  ISETP.GT.AND P1, PT, R0, 0x8, P1 ;  /* 0x000000080000780c */ /* 0x000fe20000f24270 */
[----:B------:R-:W-:Y:S02]  /*3db0*/  BSSY B1, `(.L_x_119) ;  /* 0x0000005000017945 */ /* 0x000fe40003800000 */
[----:B------:R-:W-:-:S05]  /*3dc0*/  FFMA R65, R65, R90, R12 ;  /* 0x0000005a41417223 */ /* 0x000fca000000000c */
[----:B------:R0:W-:Y:S05]  /*3dd0*/  @P0 STG.E desc[UR36][R8.64+0x144], R65 ;  /* 0x0001444108000986 */ /* 0x0001ea000c101924 */
[----:B------:R-:W-:Y:S05]  /*3de0*/  @!P1 BRA `(.L_x_120) ;  /* 0x0000000000049947 */ /* 0x000fea0003800000 */
[----:B------:R0:W5:Y:S02]  /*3df0*/  LDG.E.LTC128B R18, desc[UR36][R6.64+0x140] ;  /* 0x0001402406127981 */ /* 0x000164000c1e1920 */
.L_x_120:
[----:B------:R-:W-:Y:S05]  /*3e00*/  BSYNC B1 ;  /* 0x0000000000017941 */ /* 0x000fea0003800000 */
.L_x_119:
        /* <DEDUP_REMOVED lines=8> */
.L_x_122:
[----:B------:R-:W-:Y:S05]  /*3e90*/  BSYNC B1 ;  /* 0x0000000000017941 */ /* 0x000fea0003800000 */
.L_x_121:
        /* <DEDUP_REMOVED lines=8> */
.L_x_124:
[----:B------:R-:W-:Y:S05]  /*3f20*/  BSYNC B1 ;  /* 0x0000000000017941 */ /* 0x000fea0003800000 */
.L_x_123:
[----:B0----5:R-:W-:Y:S01]  /*3f30*/  FMUL R13, R18, R91 ;  /* 0x0000005b120d7220 */ /* 0x021fe20000400000 */
[----:B------:R-:W-:Y:S01]  /*3f40*/  ISETP.GT.AND P2, PT, R0, RZ, P1 ;  /* 0x000000ff0000720c */ /* 0x000fe20000f44270 */
[----:B------:R-:W-:Y:S02]  /*3f50*/  BSSY B1, `(.L_x_125) ;  /* 0x0000005000017945 */ /* 0x000fe40003800000 */
[----:B------:R-:W-:-:S05]  /*3f60*/  FFMA R13, R68, R90, R13 ;  /* 0x0000005a440d7223 */ /* 0x000fca000000000d */
[----:B------:R0:W-:Y:S05]  /*3f70*/  @P3 STG.E desc[UR36][R8.64+0x160], R13 ;  /* 0x0001600d08003986 */ /* 0x0001ea000c101924 */
[----:B------:R-:W-:Y:S05]  /*3f80*/  @!P2 BRA `(.L_x_126) ;  /* 0x000000000004a947 */ /* 0x000fea0003800000 */
[----:B------:R0:W5:Y:S02]  /*3f90*/  LDG.E.LTC128B R18, desc[UR36][R4.64+0x164] ;  /* 0x0001642404127981 */ /* 0x000164000c1e1920 */
.L_x_126:
[----:B------:R-:W-:Y:S05]  /*3fa0*/  BSYNC B1 ;  /* 0x0000000000017941 */ /* 0x000fea0003800000 */
.L_x_125:
[----:B-----5:R-:W-:Y:S01]  /*3fb0*/  FMUL R12, R18, R91 ;  /* 0x0000005b120c7220 */ /* 0x020fe20000400000 */
[----:B------:R-:W-:Y:S01]  /*3fc0*/  ISETP.GT.AND P0, PT, R0, 0x8, P0 ;  /* 0x000000080000780c */ /* 0x000fe20000704270 */
[----:B------:R-:W-:Y:S02]  /*3fd0*/  BSSY B1, `(.L_x_127) ;  /* 0x0000005000017945 */ /* 0x000fe40003800000 */
[----:B------:R-:W-:-:S05]  /*3fe0*/  FFMA R69, R69, R90, R12 ;  /* 0x0000005a45457223 */ /* 0x000fca000000000c */
[----:B------:R0:W-:Y:S05]  /*3ff0*/  @P2 STG.E desc[UR36][R8.64+0x164], R69 ;  /* 0x0001644508002986 */ /* 0x0001ea000c101924 */
[----:B------:R-:W-:Y:S05]  /*4000*/  @!P0 BRA `(.L_x_128) ;  /* 0x0000000000048947 */ /* 0x000fea0003800000 */
[----:B------:R0:W5:Y:S02]  /*4010*/  LDG.E.LTC128B R18, desc[UR36][R6.64+0x160] ;  /* 0x0001602406127981 */ /* 0x000164000c1e1920 */
.L_x_128:
[----:B------:R-:W-:Y:S05]  /*4020*/  BSYNC B1 ;  /* 0x0000000000017941 */ /* 0x000fea0003800000 */
.L_x_127:
        /* <DEDUP_REMOVED lines=8> */
.L_x_130:
[----:B------:R-:W-:Y:S05]  /*40b0*/  BSYNC B1 ;  /* 0x0000000000017941 */ /* 0x000fea0003800000 */
.L_x_129:
        /* <DEDUP_REMOVED lines=8> */
.L_x_132:
[----:B------:R-:W-:Y:S05]  /*4140*/  BSYNC B1 ;  /* 0x0000000000017941 */ /* 0x000fea0003800000 */
.L_x_131:
[----:B0----5:R-:W-:Y:S01]  /*4150*/  FMUL R13, R18, R91 ;  /* 0x0000005b120d7220 */ /* 0x021fe20000400000 */
[----:B------:R-:W-:Y:S01]  /*4160*/  ISETP.GT.AND P1, PT, R0, RZ, P0 ;  /* 0x000000ff0000720c */ /* 0x000fe20000724270 */
[----:B------:R-:W-:Y:S02]  /*4170*/  BSSY B1, `(.L_x_133) ;  /* 0x0000005000017945 */ /* 0x000fe40003800000 */
[----:B------:R-:W-:-:S05]  /*4180*/  FFMA R13, R72, R90, R13 ;  /* 0x0000005a480d7223 */ /* 0x000fca000000000d */
[----:B------:R0:W-:Y:S05]  /*4190*/  @P3 STG.E desc[UR36][R8.64+0x180], R13 ;  /* 0x0001800d08003986 */ /* 0x0001ea000c101924 */
[----:B------:R-:W-:Y:S05]  /*41a0*/  @!P1 BRA `(.L_x_134) ;  /* 0x0000000000049947 */ /* 0x000fea0003800000 */
[----:B------:R0:W5:Y:S02]  /*41b0*/  LDG.E.LTC128B R18, desc[UR36][R4.64+0x184] ;  /* 0x0001842404127981 */ /* 0x000164000c1e1920 */
.L_x_134:
[----:B------:R-:W-:Y:S05]  /*41c0*/  BSYNC B1 ;  /* 0x0000000000017941 */ /* 0x000fea0003800000 */
.L_x_133:
[----:B-----5:R-:W-:Y:S01]  /*41d0*/  FMUL R12, R18, R91 ;  /* 0x0000005b120c7220 */ /* 0x020fe20000400000 */
[----:B------:R-:W-:Y:S01]  /*41e0*/  ISETP.GT.AND P2, PT, R0, 0x8, P2 ;  /* 0x000000080000780c */ /* 0x000fe20001744270 */
[----:B------:R-:W-:Y:S02]  /*41f0*/  BSSY B1, `(.L_x_135) ;  /* 0x0000005000017945 */ /* 0x000fe40003800000 */
[----:B------:R-:W-:-:S05]  /*4200*/  FFMA R73, R73, R90, R12 ;  /* 0x0000005a49497223 */ /* 0x000fca000000000c */
[----:B------:R0:W-:Y:S05]  /*4210*/  @P1 STG.E desc[UR36][R8.64+0x184], R73 ;  /* 0x0001844908001986 */ /* 0x0001ea000c101924 */
[----:B------:R-:W-:Y:S05]  /*4220*/  @!P2 BRA `(.L_x_136) ;  /* 0x000000000004a947 */ /* 0x000fea0003800000 */
[----:B------:R0:W5:Y:S02]  /*4230*/  LDG.E.LTC128B R18, desc[UR36][R6.64+0x180] ;  /* 0x0001802406127981 */ /* 0x000164000c1e1920 */
.L_x_136:
[----:B------:R-:W-:Y:S05]  /*4240*/  BSYNC B1 ;  /* 0x0000000000017941 */ /* 0x000fea0003800000 */
.L_x_135:
        /* <DEDUP_REMOVED lines=8> */
.L_x_138:
[----:B------:R-:W-:Y:S05]  /*42d0*/  BSYNC B1 ;  /* 0x0000000000017941 */ /* 0x000fea0003800000 */
.L_x_137:
        /* <DEDUP_REMOVED lines=8> */
.L_x_140:
[----:B------:R-:W-:Y:S05]  /*4360*/  BSYNC B1 ;  /* 0x0000000000017941 */ /* 0x000fea0003800000 */
.L_x_139:
[----:B0----5:R-:W-:Y:S01]  /*4370*/  FMUL R13, R18, R91 ;  /* 0x0000005b120d7220 */ /* 0x021fe20000400000 */
[----:B------:R-:W-:Y:S01]  /*4380*/  ISETP.GT.AND P0, PT, R0, RZ, P2 ;  /* 0x000000ff0000720c */ /* 0x000fe20001704270 */
[----:B------:R-:W-:Y:S02]  /*4390*/  BSSY B1, `(.L_x_141) ;  /* 0x0000005000017945 */ /* 0x000fe40003800000 */
[----:B------:R-:W-:-:S05]  /*43a0*/  FFMA R13, R76, R90, R13 ;  /* 0x0000005a4c0d7223 */ /* 0x000fca000000000d */
[----:B------:R0:W-:Y:S05]  /*43b0*/  @P3 STG.E desc[UR36][R8.64+0x1a0], R13 ;  /* 0x0001a00d08003986 */ /* 0x0001ea000c101924 */
[----:B------:R-:W-:Y:S05]  /*43c0*/  @!P0 BRA `(.L_x_142) ;  /* 0x0000000000048947 */ /* 0x000fea0003800000 */
[----:B------:R0:W5:Y:S02]  /*43d0*/  LDG.E.LTC128B R18, desc[UR36][R4.64+0x1a4] ;  /* 0x0001a42404127981 */ /* 0x000164000c1e1920 */
.L_x_142:
[----:B------:R-:W-:Y:S05]  /*43e0*/  BSYNC B1 ;  /* 0x0000000000017941 */ /* 0x000fea0003800000 */
.L_x_141:
[----:B-----5:R-:W-:Y:S01]  /*43f0*/  FMUL R12, R18, R91 ;  /* 0x0000005b120c7220 */ /* 0x020fe20000400000 */
[----:B------:R-:W-:Y:S01]  /*4400*/  ISETP.GT.AND P1, PT, R0, 0x8, P1 ;  /* 0x000000080000780c */ /* 0x000fe20000f24270 */
[----:B------:R-:W-:Y:S02]  /*4410*/  BSSY B1, `(.L_x_143) ;  /* 0x0000005000017945 */ /* 0x000fe40003800000 */
[----:B------:R-:W-:-:S05]  /*4420*/  FFMA R77, R77, R90, R12 ;  /* 0x0000005a4d4d7223 */ /* 0x000fca000000000c */
[----:B------:R0:W-:Y:S05]  /*4430*/  @P0 STG.E desc[UR36][R8.64+0x1a4], R77 ;  /* 0x0001a44d08000986 */ /* 0x0001ea000c101924 */
[----:B------:R-:W-:Y:S05]  /*4440*/  @!P1 BRA `(.L_x_144) ;  /* 0x0000000000049947 */ /* 0x000fea0003800000 */
[----:B------:R0:W5:Y:S02]  /*4450*/  LDG.E.LTC128B R18, desc[UR36][R6.64+0x1a0] ;  /* 0x0001a02406127981 */ /* 0x000164000c1e1920 */
.L_x_144:
[----:B------:R-:W-:Y:S05]  /*4460*/  BSYNC B1 ;  /* 0x0000000000017941 */ /* 0x000fea0003800000 */
.L_x_143:
        /* <DEDUP_REMOVED lines=8> */
.L_x_146:
[----:B------:R-:W-:Y:S05]  /*44f0*/  BSYNC B1 ;  /* 0x0000000000017941 */ /* 0x000fea0003800000 */
.L_x_145:
        /* <DEDUP_REMOVED lines=8> */
.L_x_148:
[----:B------:R-:W-:Y:S05]  /*4580*/  BSYNC B1 ;  /* 0x0000000000017941 */ /* 0x000fea0003800000 */
.L_x_147:
[----:B0----5:R-:W-:Y:S01]  /*4590*/  FMUL R13, R18, R91 ;  /* 0x0000005b120d7220 */ /* 0x021fe20000400000 */
[----:B------:R-:W-:Y:S01]  /*45a0*/  ISETP.GT.AND P2, PT, R0, RZ, P1 ;  /* 0x000000ff0000720c */ /* 0x000fe20000f44270 */
[----:B------:R-:W-:Y:S02]  /*45b0*/  BSSY B1, `(.L_x_149) ;  /* 0x0000005000017945 */ /* 0x000fe40003800000 */
[----:B------:R-:W-:-:S05]  /*45c0*/  FFMA R13, R80, R90, R13 ;  /* 0x0000005a500d7223 */ /* 0x000fca000000000d */
[----:B------:R0:W-:Y:S05]  /*45d0*/  @P3 STG.E desc[UR36][R8.64+0x1c0], R13 ;  /* 0x0001c00d08003986 */ /* 0x0001ea000c101924 */
[----:B------:R-:W-:Y:S05]  /*45e0*/  @!P2 BRA `(.L_x_150) ;  /* 0x000000000004a947 */ /* 0x000fea0003800000 */
[----:B------:R0:W5:Y:S02]  /*45f0*/  LDG.E.LTC128B R18, desc[UR36][R4.64+0x1c4] ;  /* 0x0001c42404127981 */ /* 0x000164000c1e1920 */
.L_x_150:
[----:B------:R-:W-:Y:S05]  /*4600*/  BSYNC B1 ;  /* 0x0000000000017941 */ /* 0x000fea0003800000 */
.L_x_149:
[----:B-----5:R-:W-:Y:S01]  /*4610*/  FMUL R12, R18, R91 ;  /* 0x0000005b120c7220 */ /* 0x020fe20000400000 */
[----:B------:R-:W-:Y:S01]  /*4620*/  ISETP.GT.AND P0, PT, R0, 0x8, P0 ;  /* 0x000000080000780c */ /* 0x000fe20000704270 */
[----:B------:R-:W-:Y:S02]  /*4630*/  BSSY B1, `(.L_x_151) ;  /* 0x0000005000017945 */ /* 0x000fe40003800000 */
[----:B------:R-:W-:-:S05]  /*4640*/  FFMA R81, R81, R90, R12 ;  /* 0x0000005a51517223 */ /* 0x000fca000000000c */
[----:B------:R0:W-:Y:S05]  /*4650*/  @P2 STG.E desc[UR36][R8.64+0x1c4], R81 ;  /* 0x0001c45108002986 */ /* 0x0001ea000c101924 */
[----:B------:R-:W-:Y:S05]  /*4660*/  @!P0 BRA `(.L_x_152) ;  /* 0x0000000000048947 */ /* 0x000fea0003800000 */
[----:B------:R0:W5:Y:S02]  /*4670*/  LDG.E.LTC128B R18, desc[UR36][R6.64+0x1c0] ;  /* 0x0001c02406127981 */ /* 0x000164000c1e1920 */
.L_x_152:
[----:B------:R-:W-:Y:S05]  /*4680*/  BSYNC B1 ;  /* 0x0000000000017941 */ /* 0x000fea0003800000 */
.L_x_151:
        /* <DEDUP_REMOVED lines=8> */
.L_x_154:
[----:B------:R-:W-:Y:S05]  /*4710*/  BSYNC B1 ;  /* 0x0000000000017941 */ /* 0x000fea0003800000 */
.L_x_153:
        /* <DEDUP_REMOVED lines=8> */
.L_x_156:
[----:B------:R-:W-:Y:S05]  /*47a0*/  BSYNC B1 ;  /* 0x0000000000017941 */ /* 0x000fea0003800000 */
.L_x_155:
[----:B-----5:R-:W-:Y:S01]  /*47b0*/  FMUL R3, R18, R91 ;  /* 0x0000005b12037220 */ /* 0x020fe20000400000 */
[----:B------:R-:W-:Y:S01]  /*47c0*/  ISETP.GT.AND P1, PT, R0, RZ, P0 ;  /* 0x000000ff0000720c */ /* 0x000fe20000724270 */
[----:B------:R-:W-:Y:S02]  /*47d0*/  BSSY B1, `(.L_x_157) ;  /* 0x0000005000017945 */ /* 0x000fe40003800000 */
[----:B------:R-:W-:-:S05]  /*47e0*/  FFMA R3, R84, R90, R3 ;  /* 0x0000005a54037223 */ /* 0x000fca0000000003 */
[----:B------:R0:W-:Y:S05]  /*47f0*/  @P3 STG.E desc[UR36][R8.64+0x1e0], R3 ;  /* 0x0001e00308003986 */ /* 0x0001ea000c101924 */
[----:B------:R-:W-:Y:S05]  /*4800*/  @!P1 BRA `(.L_x_158) ;  /* 0x0000000000049947 */ /* 0x000fea0003800000 */
[----:B------:R0:W5:Y:S02]  /*4810*/  LDG.E.LTC128B R18, desc[UR36][R4.64+0x1e4] ;  /* 0x0001e42404127981 */ /* 0x000164000c1e1920 */
.L_x_158:
[----:B------:R-:W-:Y:S05]  /*4820*/  BSYNC B1 ;  /* 0x0000000000017941 */ /* 0x000fea0003800000 */
.L_x_157:
[----:B0---45:R-:W-:Y:S01]  /*4830*/  FMUL R4, R18, R91 ;  /* 0x0000005b12047220 */ /* 0x031fe20000400000 */
[----:B------:R-:W-:Y:S01]  /*4840*/  ISETP.GT.AND P2, PT, R0, 0x8, P2 ;  /* 0x000000080000780c */ /* 0x000fe20001744270 */
[----:B------:R-:W-:Y:S02]  /*4850*/  BSSY B1, `(.L_x_159) ;  /* 0x0000005000017945 */ /* 0x000fe40003800000 */
[----:B------:R-:W-:-:S05]  /*4860*/  FFMA R85, R85, R90, R4 ;  /* 0x0000005a55557223 */ /* 0x000fca0000000004 */
[----:B------:R0:W-:Y:S05]  /*4870*/  @P1 STG.E desc[UR36][R8.64+0x1e4], R85 ;  /* 0x0001e45508001986 */ /* 0x0001ea000c101924 */
[----:B------:R-:W-:Y:S05]  /*4880*/  @!P2 BRA `(.L_x_160) ;  /* 0x000000000004a947 */ /* 0x000fea0003800000 */
[----:B------:R4:W5:Y:S02]  /*4890*/  LDG.E.LTC128B R18, desc[UR36][R6.64+0x1e0] ;  /* 0x0001e02406127981 */ /* 0x000964000c1e1920 */
.L_x_160:
[----:B------:R-:W-:Y:S05]  /*48a0*/  BSYNC B1 ;  /* 0x0000000000017941 */ /* 0x000fea0003800000 */
.L_x_159:
[----:B-----5:R-:W-:Y:S01]  /*48b0*/  FMUL R3, R18, R91 ;  /* 0x0000005b12037220 */ /* 0x020fe20000400000 */
[----:B------:R-:W-:Y:S01]  /*48c0*/  @P2 IMAD.MOV.U32 R4, RZ, RZ, R10 ;  /* 0x000000ffff042224 */ /* 0x000fe200078e000a */
[----:B------:R-:W-:Y:S01]  /*48d0*/  ISETP.GT.AND P0, PT, R0, 0x8, P0 ;  /* 0x000000080000780c */ /* 0x000fe20000704270 */
[----:B------:R-:W-:Y:S02]  /*48e0*/  @P2 IMAD.MOV.U32 R5, RZ, RZ, R11 ;  /* 0x000000ffff052224 */ /* 0x000fe400078e000b */
[----:B------:R-:W-:Y:S01]  /*48f0*/  FFMA R3, R86, R90, R3 ;  /* 0x0000005a56037223 */ /* 0x000fe20000000003 */
[----:B------:R-:W-:Y:S04]  /*4900*/  BSSY B1, `(.L_x_161) ;  /* 0x0000004000017945 */ /* 0x000fe80003800000 */
[----:B------:R0:W-:Y:S05]  /*4910*/  @P2 STG.E desc[UR36][R4.64+0x1e0], R3 ;  /* 0x0001e00304002986 */ /* 0x0001ea000c101924 */
[----:B------:R-:W-:Y:S05]  /*4920*/  @!P0 BRA `(.L_x_162) ;  /* 0x0000000000048947 */ /* 0x000fea0003800000 */
[----:B------:R0:W5:Y:S02]  /*4930*/  LDG.E.LTC128B R18, desc[UR36][R6.64+0x1e4] ;  /* 0x0001e42406127981 */ /* 0x000164000c1e1920 */
.L_x_162:
[----:B------:R-:W-:Y:S05]  /*4940*/  BSYNC B1 ;  /* 0x0000000000017941 */ /* 0x000fea0003800000 */
.L_x_161:
[----:B-----5:R-:W-:-:S04]  /*4950*/  FMUL R18, R18, R91 ;  /* 0x0000005b12127220 */ /* 0x020fc80000400000 */
[----:B------:R-:W-:Y:S01]  /*4960*/  FFMA R87, R87, R90, R18 ;  /* 0x0000005a57577223 */ /* 0x000fe20000000012 */
[----:B------:R-:W-:Y:S06]  /*4970*/  @!P0 BRA `(.L_x_163) ;  /* 0x0000000c00a08947 */ /* 0x000fec0003800000 */
[----:B------:R0:W-:Y:S01]  /*4980*/  STG.E desc[UR36][R10.64+0x1e4], R87 ;  /* 0x0001e4570a007986 */ /* 0x0001e2000c101924 */
[----:B------:R-:W-:Y:S05]  /*4990*/  BRA `(.L_x_163) ;  /* 0x0000000c00987947 */ /* 0x000fea0003800000 */
.L_x_38:
[----:B------:R-:W-:Y:S01]  /*49a0*/  ISETP.GT.AND P0, PT, R3, 0x1, PT ;  /* 0x000000010300780c */ /* 0x000fe20003f04270 */
[----:B------:R-:W-:Y:S01]  /*49b0*/  ULDC.64 UR4, c[0x0][0x5c0] ;  /* 0x0001700000047ab9 */ /* 0x000fe20000000a00 */
[-C--:B------:R-:W-:Y:S01]  /*49c0*/  FMUL R9, R24, R90.reuse ;  /* 0x0000005a18097220 */ /* 0x080fe20000400000 */
[----:B------:R-:W-:Y:S01]  /*49d0*/  LEA R4, P4, R108, UR4, 0x2 ;  /* 0x000000046c047c11 */ /* 0x000fe2000f8810ff */
[-C--:B------:R-:W-:Y:S01]  /*49e0*/  FMUL R25, R25, R90.reuse ;  /* 0x0000005a19197220 */ /* 0x080fe20000400000 */
[----:B------:R-:W-:Y:S01]  /*49f0*/  ISETP.GT.AND P2, PT, R0, RZ, P0 ;  /* 0x000000ff0000720c */ /* 0x000fe20000744270 */
[-C--:B------:R-:W-:Y:S01]  /*4a00*/  FMUL R27, R27, R90.reuse ;  /* 0x0000005a1b1b7220 */ /* 0x080fe20000400000 */
[----:B------:R-:W-:Y:S01]  /*4a10*/  LEA.HI.X R5, R108, UR5, R117, 0x2, P4 ;  /* 0x000000056c057c11 */ /* 0x000fe2000a0f1475 */
[-C--:B------:R-:W-:Y:S01]  /*4a20*/  FMUL R11, R28, R90.reuse ;  /* 0x0000005a1c0b7220 */ /* 0x080fe20000400000 */
[----:B------:R-:W-:Y:S01]  /*4a30*/  ISETP.GT.AND P3, PT, R0, 0x8, P3 ;  /* 0x000000080000780c */ /* 0x000fe20001f64270 */
[-C--:B------:R-:W-:Y:S01]  /*4a40*/  FMUL R29, R29, R90.reuse ;  /* 0x0000005a1d1d7220 */ /* 0x080fe20000400000 */
[----:B------:R-:W-:Y:S01]  /*4a50*/  SHF.L.U64.HI R7, R96, 0x2, R97 ;  /* 0x0000000260077819 */ /* 0x000fe20000010261 */
[----:B------:R0:W-:Y:S01]  /*4a60*/  @P1 STG.E desc[UR36][R4.64], R9 ;  /* 0x0000000904001986 */ /* 0x0001e2000c101924 */
[----:B------:R-:W-:Y:S01]  /*4a70*/  ISETP.GT.AND P0, PT, R0, 0x8, P0 ;  /* 0x000000080000780c */ /* 0x000fe20000704270 */
[----:B------:R-:W-:Y:S01]  /*4a80*/  FMUL R31, R31, R90 ;  /* 0x0000005a1f1f7220 */ /* 0x000fe20000400000 */
[----:B------:R-:W-:Y:S01]  /*4a90*/  LEA R6, P1, R96, R4, 0x2 ;  /* 0x0000000460067211 */ /* 0x000fe200078210ff */
[-C--:B------:R-:W-:Y:S01]  /*4aa0*/  FMUL R33, R33, R90.reuse ;  /* 0x0000005a21217220 */ /* 0x080fe20000400000 */
[C---:B------:R-:W-:Y:S01]  /*4ab0*/  ISETP.GT.AND P5, PT, R3.reuse, 0x8, PT ;  /* 0x000000080300780c */ /* 0x040fe20003fa4270 */
[----:B------:R-:W-:Y:S01]  /*4ac0*/  @P2 STG.E desc[UR36][R4.64+0x4], R25 ;  /* 0x0000041904002986 */ /* 0x000fe2000c101924 */
[----:B------:R-:W-:Y:S01]  /*4ad0*/  ISETP.GT.AND P4, PT, R3, 0x9, PT ;  /* 0x000000090300780c */ /* 0x000fe20003f84270 */
[----:B------:R-:W-:Y:S01]  /*4ae0*/  IMAD.X R7, R7, 0x1, R5, P1 ;  /* 0x0000000107077824 */ /* 0x000fe200008e0605 */
[C---:B------:R-:W-:Y:S01]  /*4af0*/  ISETP.GT.AND P2, PT, R0.reuse, RZ, P5 ;  /* 0x000000ff0000720c */ /* 0x040fe20002f44270 */
[-C--:B------:R-:W-:Y:S01]  /*4b00*/  FMUL R35, R35, R90.reuse ;  /* 0x0000005a23237220 */ /* 0x080fe20000400000 */
[----:B------:R-:W-:Y:S01]  /*4b10*/  ISETP.GT.AND P1, PT, R0, RZ, P4 ;  /* 0x000000ff0000720c */ /* 0x000fe20002724270 */
[-C--:B0-----:R-:W-:Y:S01]  /*4b20*/  FMUL R9, R26, R90.reuse ;  /* 0x0000005a1a097220 */ /* 0x081fe20000400000 */
[C---:B------:R-:W-:Y:S01]  /*4b30*/  ISETP.GT.AND P4, PT, R0.reuse, 0x8, P4 ;  /* 0x000000080000780c */ /* 0x040fe20002784270 */
[-C--:B------:R-:W-:Y:S01]  /*4b40*/  FMUL R37, R37, R90.reuse ;  /* 0x0000005a25257220 */ /* 0x080fe20000400000 */
[-C--:B------:R-:W-:Y:S01]  /*4b50*/  FMUL R39, R39, R90.reuse ;  /* 0x0000005a27277220 */ /* 0x080fe20000400000 */
[-C--:B------:R-:W-:Y:S01]  /*4b60*/  FMUL R41, R41, R90.reuse ;  /* 0x0000005a29297220 */ /* 0x080fe20000400000 */
[----:B------:R0:W-:Y:S01]  /*4b70*/  @P3 STG.E desc[UR36][R6.64], R9 ;  /* 0x0000000906003986 */ /* 0x0001e2000c101924 */
[----:B------:R-:W-:Y:S01]  /*4b80*/  ISETP.GT.AND P3, PT, R3, 0x11, PT ;  /* 0x000000110300780c */ /* 0x000fe20003f64270 */
[-C--:B------:R-:W-:Y:S01]  /*4b90*/  FMUL R43, R43, R90.reuse ;  /* 0x0000005a2b2b7220 */ /* 0x080fe20000400000 */
[-C--:B------:R-:W-:Y:S01]  /*4ba0*/  FMUL R45, R45, R90.reuse ;  /* 0x0000005a2d2d7220 */ /* 0x080fe20000400000 */
[----:B------:R-:W-:Y:S01]  /*4bb0*/  @P0 STG.E desc[UR36][R6.64+0x4], R27 ;  /* 0x0000041b06000986 */ /* 0x000fe2000c101924 */
[C---:B------:R-:W-:Y:S01]  /*4bc0*/  ISETP.GT.AND P0, PT, R0.reuse, 0x8, P5 ;  /* 0x000000080000780c */ /* 0x040fe20002f04270 */
[-C--:B------:R-:W-:Y:S01]  /*4bd0*/  FMUL R47, R47, R90.reuse ;  /* 0x0000005a2f2f7220 */ /* 0x080fe20000400000 */
[----:B------:R-:W-:Y:S01]  /*4be0*/  ISETP.GT.AND P5, PT, R3, 0x10, PT ;  /* 0x000000100300780c */ /* 0x000fe20003fa4270 */
[----:B------:R1:W-:Y:S01]  /*4bf0*/  @P2 STG.E desc[UR36][R4.64+0x20], R11 ;  /* 0x0000200b04002986 */ /* 0x0003e2000c101924 */
[-C--:B------:R-:W-:Y:S01]  /*4c00*/  FMUL R49, R49, R90.reuse ;  /* 0x0000005a31317220 */ /* 0x080fe20000400000 */
[-C--:B------:R-:W-:Y:S01]  /*4c10*/  FMUL R51, R51, R90.reuse ;  /* 0x0000005a33337220 */ /* 0x080fe20000400000 */
[C---:B------:R-:W-:Y:S01]  /*4c20*/  ISETP.GT.AND P2, PT, R0.reuse, RZ, P5 ;  /* 0x000000ff0000720c */ /* 0x040fe20002f44270 */
[----:B------:R-:W-:Y:S01]  /*4c30*/  @P1 STG.E desc[UR36][R4.64+0x24], R29 ;  /* 0x0000241d04001986 */ /* 0x000fe2000c101924 */
[----:B------:R-:W-:Y:S01]  /*4c40*/  ISETP.GT.AND P1, PT, R0, RZ, P3 ;  /* 0x000000ff0000720c */ /* 0x000fe20001f24270 */
[-C--:B0-----:R-:W-:Y:S01]  /*4c50*/  FMUL R9, R30, R90.reuse ;  /* 0x0000005a1e097220 */ /* 0x081fe20000400000 */
[----:B------:R-:W-:Y:S01]  /*4c60*/  ISETP.GT.AND P3, PT, R0, 0x8, P3 ;  /* 0x000000080000780c */ /* 0x000fe20001f64270 */
[-C--:B------:R-:W-:Y:S01]  /*4c70*/  FMUL R53, R53, R90.reuse ;  /* 0x0000005a35357220 */ /* 0x080fe20000400000 */
[-C--:B------:R-:W-:Y:S01]  /*4c80*/  FMUL R55, R55, R90.reuse ;  /* 0x0000005a37377220 */ /* 0x080fe20000400000 */
[-C--:B------:R-:W-:Y:S01]  /*4c90*/  FMUL R57, R57, R90.reuse ;  /* 0x0000005a39397220 */ /* 0x080fe20000400000 */
[----:B------:R0:W-:Y:S01]  /*4ca0*/  @P0 STG.E desc[UR36][R6.64+0x20], R9 ;  /* 0x0000200906000986 */ /* 0x0001e2000c101924 */
[-C--:B-1----:R-:W-:Y:S01]  /*4cb0*/  FMUL R11, R32, R90.reuse ;  /* 0x0000005a200b7220 */ /* 0x082fe20000400000 */
[C---:B------:R-:W-:Y:S01]  /*4cc0*/  ISETP.GT.AND P0, PT, R0.reuse, 0x8, P5 ;  /* 0x000000080000780c */ /* 0x040fe20002f04270 */
[-C--:B------:R-:W-:Y:S01]  /*4cd0*/  FMUL R59, R59, R90.reuse ;  /* 0x0000005a3b3b7220 */ /* 0x080fe20000400000 */
[----:B------:R-:W-:Y:S01]  /*4ce0*/  @P4 STG.E desc[UR36][R6.64+0x24], R31 ;  /* 0x0000241f06004986 */ /* 0x000fe2000c101924 */
[----:B------:R-:W-:Y:S01]  /*4cf0*/  ISETP.GT.AND P5, PT, R3, 0x18, PT ;  /* 0x000000180300780c */ /* 0x000fe20003fa4270 */
[-C--:B------:R-:W-:Y:S01]  /*4d00*/  FMUL R61, R61, R90.reuse ;  /* 0x0000005a3d3d7220 */ /* 0x080fe20000400000 */
[----:B------:R-:W-:Y:S01]  /*4d10*/  ISETP.GT.AND P4, PT, R3, 0x19, PT ;  /* 0x000000190300780c */ /* 0x000fe20003f84270 */
[----:B------:R1:W-:Y:S01]  /*4d20*/  @P2 STG.E desc[UR36][R4.64+0x40], R11 ;  /* 0x0000400b04002986 */ /* 0x0003e2000c101924 */
[C---:B------:R-:W-:Y:S01]  /*4d30*/  ISETP.GT.AND P2, PT, R0.reuse, RZ, P5 ;  /* 0x000000ff0000720c */ /* 0x040fe20002f44270 */
[-C--:B------:R-:W-:Y:S01]  /*4d40*/  FMUL R63, R63, R90.reuse ;  /* 0x0000005a3f3f7220 */ /* 0x080fe20000400000 */
[-C--:B------:R-:W-:Y:S01]  /*4d50*/  FMUL R65, R65, R90.reuse ;  /* 0x0000005a41417220 */ /* 0x080fe20000400000 */
        /* <DEDUP_REMOVED lines=28> */
[----:B------:R-:W-:Y:S01]  /*4f20*/  ISETP.GT.AND P0, PT, R0, 0x8, P5 ;  /* 0x000000080000780c */ /* 0x000fe20002f04270 */
[----:B------:R-:W-:Y:S01]  /*4f30*/  FMUL R87, R87, R90 ;  /* 0x0000005a57577220 */ /* 0x000fe20000400000 */
[----:B------:R-:W-:Y:S01]  /*4f40*/  @P4 STG.E desc[UR36][R6.64+0x64], R39 ;  /* 0x0000642706004986 */ /* 0x000fe2000c101924 */
[----:B------:R-:W-:-:S02]  /*4f50*/  ISETP.GT.AND P5, PT, R3, 0x28, PT ;  /* 0x000000280300780c */ /* 0x000fc40003fa4270 */
[----:B------:R-:W-:Y:S01]  /*4f60*/  ISETP.GT.AND P4, PT, R3, 0x29, PT ;  /* 0x000000290300780c */ /* 0x000fe20003f84270 */
[----:B------:R1:W-:Y:S01]  /*4f70*/  @P2 STG.E desc[UR36][R4.64+0x80], R11 ;  /* 0x0000800b04002986 */ /* 0x0003e2000c101924 */
[----:B------:R-:W-:-:S03]  /*4f80*/  ISETP.GT.AND P2, PT, R0, RZ, P5 ;  /* 0x000000ff0000720c */ /* 0x000fc60002f44270 */
[----:B------:R-:W-:Y:S01]  /*4f90*/  @P1 STG.E desc[UR36][R4.64+0x84], R41 ;  /* 0x0000842904001986 */ /* 0x000fe2000c101924 */
[----:B------:R-:W-:Y:S01]  /*4fa0*/  ISETP.GT.AND P1, PT, R0, RZ, P4 ;  /* 0x000000ff0000720c */ /* 0x000fe20002724270 */
[----:B0-----:R-:W-:Y:S01]  /*4fb0*/  FMUL R9, R42, R90 ;  /* 0x0000005a2a097220 */ /* 0x001fe20000400000 */
[----:B------:R-:W-:-:S04]  /*4fc0*/  ISETP.GT.AND P4, PT, R0, 0x8, P4 ;  /* 0x000000080000780c */ /* 0x000fc80002784270 */
[----:B------:R0:W-:Y:S01]  /*4fd0*/  @P0 STG.E desc[UR36][R6.64+0x80], R9 ;  /* 0x0000800906000986 */ /* 0x0001e2000c101924 */
[----:B-1----:R-:W-:Y:S01]  /*4fe0*/  FMUL R11, R44, R90 ;  /* 0x0000005a2c0b7220 */ /* 0x002fe20000400000 */
[C---:B------:R-:W-:Y:S02]  /*4ff0*/  ISETP.GT.AND P0, PT, R0.reuse, 0x8, P5 ;  /* 0x000000080000780c */ /* 0x040fe40002f04270 */
[----:B------:R-:W-:Y:S01]  /*5000*/  @P3 STG.E desc[UR36][R6.64+0x84], R43 ;  /* 0x0000842b06003986 */ /* 0x000fe2000c101924 */
[C---:B------:R-:W-:Y:S02]  /*5010*/  ISETP.GT.AND P5, PT, R3.reuse, 0x30, PT ;  /* 0x000000300300780c */ /* 0x040fe40003fa4270 */
        /* <DEDUP_REMOVED lines=21> */
[----:B------:R-:W-:Y:S02]  /*5170*/  ISETP.GT.AND P0, PT, R0, 0x8, P5 ;  /* 0x000000080000780c */ /* 0x000fe40002f04270 */
[----:B------:R-:W-:Y:S01]  /*5180*/  @P3 STG.E desc[UR36][R6.64+0xc4], R51 ;  /* 0x0000c43306003986 */ /* 0x000fe2000c101924 */
[----:B------:R-:W-:-:S03]  /*5190*/  ISETP.GT.AND P5, PT, R3, 0x40, PT ;  /* 0x000000400300780c */ /* 0x000fc60003fa4270 */
[----:B------:R1:W-:Y:S01]  /*51a0*/  @P2 STG.E desc[UR36][R4.64+0xe0], R11 ;  /* 0x0000e00b04002986 */ /* 0x0003e2000c101924 */
[----:B------:R-:W-:-:S03]  /*51b0*/  ISETP.GT.AND P3, PT, R0, RZ, P5 ;  /* 0x000000ff0000720c */ /* 0x000fc60002f64270 */
[----:B------:R-:W-:Y:S01]  /*51c0*/  @P1 STG.E desc[UR36][R4.64+0xe4], R53 ;  /* 0x0000e43504001986 */ /* 0x000fe2000c101924 */
[----:B------:R-:W-:Y:S01]  /*51d0*/  ISETP.GT.AND P1, PT, R3, 0x41, PT ;  /* 0x000000410300780c */ /* 0x000fe20003f24270 */
[----:B0-----:R-:W-:-:S03]  /*51e0*/  FMUL R9, R54, R90 ;  /* 0x0000005a36097220 */ /* 0x001fc60000400000 */
[----:B------:R-:W-:Y:S02]  /*51f0*/  ISETP.GT.AND P2, PT, R0, RZ, P1 ;  /* 0x000000ff0000720c */ /* 0x000fe40000f44270 */
[----:B------:R0:W-:Y:S01]  /*5200*/  @P0 STG.E desc[UR36][R6.64+0xe0], R9 ;  /* 0x0000e00906000986 */ /* 0x0001e2000c101924 */
[-C--:B-1----:R-:W-:Y:S01]  /*5210*/  FMUL R11, R56, R90.reuse ;  /* 0x0000005a380b7220 */ /* 0x082fe20000400000 */
[C---:B------:R-:W-:Y:S02]  /*5220*/  ISETP.GT.AND P0, PT, R0.reuse, 0x8, P5 ;  /* 0x000000080000780c */ /* 0x040fe40002f04270 */
[----:B------:R-:W-:Y:S01]  /*5230*/  @P4 STG.E desc[UR36][R6.64+0xe4], R55 ;  /* 0x0000e43706004986 */ /* 0x000fe2000c101924 */
[C---:B------:R-:W-:Y:S02]  /*5240*/  ISETP.GT.AND P1, PT, R0.reuse, 0x8, P1 ;  /* 0x000000080000780c */ /* 0x040fe40000f24270 */
[C---:B------:R-:W-:Y:S01]  /*5250*/  ISETP.GT.AND P5, PT, R3.reuse, 0x48, PT ;  /* 0x000000480300780c */ /* 0x040fe20003fa4270 */
[----:B------:R1:W-:Y:S03]  /*5260*/  @P3 STG.E desc[UR36][R4.64+0x100], R11 ;  /* 0x0001000b04003986 */ /* 0x0003e6000c101924 */
[----:B------:R-:W-:Y:S01]  /*5270*/  ISETP.GT.AND P4, PT, R0, RZ, P5 ;  /* 0x000000ff0000720c */ /* 0x000fe20002f84270 */
[----:B------:R-:W-:Y:S01]  /*5280*/  @P2 STG.E desc[UR36][R4.64+0x104], R57 ;  /* 0x0001043904002986 */ /* 0x000fe2000c101924 */
[----:B------:R-:W-:Y:S01]  /*5290*/  ISETP.GT.AND P2, PT, R3, 0x49, PT ;  /* 0x000000490300780c */ /* 0x000fe20003f44270 */
[----:B0-----:R-:W-:-:S03]  /*52a0*/  FMUL R9, R58, R90 ;  /* 0x0000005a3a097220 */ /* 0x001fc60000400000 */
[----:B------:R-:W-:Y:S02]  /*52b0*/  ISETP.GT.AND P3, PT, R0, RZ, P2 ;  /* 0x000000ff0000720c */ /* 0x000fe40001764270 */
[----:B------:R0:W-:Y:S01]  /*52c0*/  @P0 STG.E desc[UR36][R6.64+0x100], R9 ;  /* 0x0001000906000986 */ /* 0x0001e2000c101924 */
[----:B-1----:R-:W-:Y:S01]  /*52d0*/  FMUL R11, R60, R90 ;  /* 0x0000005a3c0b7220 */ /* 0x002fe20000400000 */
[C---:B------:R-:W-:Y:S02]  /*52e0*/  ISETP.GT.AND P2, PT, R0.reuse, 0x8, P2 ;  /* 0x000000080000780c */ /* 0x040fe40001744270 */
[----:B------:R-:W-:Y:S01]  /*52f0*/  @P1 STG.E desc[UR36][R6.64+0x104], R59 ;  /* 0x0001043b06001986 */ /* 0x000fe2000c101924 */
[----:B------:R-:W-:Y:S02]  /*5300*/  ISETP.GT.AND P1, PT, R0, 0x8, P5 ;  /* 0x000000080000780c */ /* 0x000fe40002f24270 */
[C---:B------:R-:W-:Y:S01]  /*5310*/  ISETP.GT.AND P5, PT, R3.reuse, 0x50, PT ;  /* 0x000000500300780c */ /* 0x040fe20003fa4270 */
[----:B------:R1:W-:Y:S01]  /*5320*/  @P4 STG.E desc[UR36][R4.64+0x120], R11 ;  /* 0x0001200b04004986 */ /* 0x0003e2000c101924 */
[----:B------:R-:W-:-:S03]  /*5330*/  ISETP.GT.AND P0, PT, R3, 0x51, PT ;  /* 0x000000510300780c */ /* 0x000fc60003f04270 */
[----:B------:R-:W-:Y:S01]  /*5340*/  @P3 STG.E desc[UR36][R4.64+0x124], R61 ;  /* 0x0001243d04003986 */ /* 0x000fe2000c101924 */
[----:B------:R-:W-:Y:S01]  /*5350*/  ISETP.GT.AND P3, PT, R0, RZ, P5 ;  /* 0x000000ff0000720c */ /* 0x000fe20002f64270 */
[-C--:B0-----:R-:W-:Y:S01]  /*5360*/  FMUL R9, R62, R90.reuse ;  /* 0x0000005a3e097220 */ /* 0x081fe20000400000 */
[C---:B------:R-:W-:Y:S02]  /*5370*/  ISETP.GT.AND P4, PT, R0.reuse, RZ, P0 ;  /* 0x000000ff0000720c */ /* 0x040fe40000784270 */
[----:B------:R-:W-:Y:S02]  /*5380*/  ISETP.GT.AND P0, PT, R0, 0x8, P0 ;  /* 0x000000080000780c */ /* 0x000fe40000704270 */
[----:B------:R0:W-:Y:S01]  /*5390*/  @P1 STG.E desc[UR36][R6.64+0x120], R9 ;  /* 0x0001200906001986 */ /* 0x0001e2000c101924 */
[----:B-1----:R-:W-:Y:S01]  /*53a0*/  FMUL R11, R64, R90 ;  /* 0x0000005a400b7220 */ /* 0x002fe20000400000 */
[----:B------:R-:W-:Y:S02]  /*53b0*/  ISETP.GT.AND P1, PT, R0, 0x8, P5 ;  /* 0x000000080000780c */ /* 0x000fe40002f24270 */
[----:B------:R-:W-:Y:S01]  /*53c0*/  @P2 STG.E desc[UR36][R6.64+0x124], R63 ;  /* 0x0001243f06002986 */ /* 0x000fe2000c101924 */
[----:B------:R-:W-:-:S03]  /*53d0*/  ISETP.GT.AND P2, PT, R3, 0x58, PT ;  /* 0x000000580300780c */ /* 0x000fc60003f44270 */
[----:B------:R1:W-:Y:S01]  /*53e0*/  @P3 STG.E desc[UR36][R4.64+0x140], R11 ;  /* 0x0001400b04003986 */ /* 0x0003e2000c101924 */
[C---:B------:R-:W-:Y:S02]  /*53f0*/  ISETP.GT.AND P3, PT, R3.reuse, 0x59, PT ;  /* 0x000000590300780c */ /* 0x040fe40003f64270 */
[C---:B------:R-:W-:Y:S01]  /*5400*/  ISETP.GT.AND P5, PT, R0.reuse, RZ, P2 ;  /* 0x000000ff0000720c */ /* 0x040fe200017a4270 */
[----:B------:R-:W-:Y:S01]  /*5410*/  @P4 STG.E desc[UR36][R4.64+0x144], R65 ;  /* 0x0001444104004986 */ /* 0x000fe2000c101924 */
[----:B------:R-:W-:Y:S01]  /*5420*/  ISETP.GT.AND P4, PT, R0, RZ, P3 ;  /* 0x000000ff0000720c */ /* 0x000fe20001f84270 */
[-C--:B0-----:R-:W-:Y:S01]  /*5430*/  FMUL R9, R66, R90.reuse ;  /* 0x0000005a42097220 */ /* 0x081fe20000400000 */
[C---:B------:R-:W-:Y:S02]  /*5440*/  ISETP.GT.AND P2, PT, R0.reuse, 0x8, P2 ;  /* 0x000000080000780c */ /* 0x040fe40001744270 */
[----:B------:R-:W-:Y:S02]  /*5450*/  ISETP.GT.AND P3, PT, R0, 0x8, P3 ;  /* 0x000000080000780c */ /* 0x000fe40001f64270 */
[----:B------:R0:W-:Y:S01]  /*5460*/  @P1 STG.E desc[UR36][R6.64+0x140], R9 ;  /* 0x0001400906001986 */ /* 0x0001e2000c101924 */
[----:B-1----:R-:W-:Y:S01]  /*5470*/  FMUL R11, R68, R90 ;  /* 0x0000005a440b7220 */ /* 0x002fe20000400000 */
[----:B------:R-:W-:-:S02]  /*5480*/  ISETP.GT.AND P1, PT, R3, 0x61, PT ;  /* 0x000000610300780c */ /* 0x000fc40003f24270 */
[----:B------:R-:W-:Y:S01]  /*5490*/  @P0 STG.E desc[UR36][R6.64+0x144], R67 ;  /* 0x0001444306000986 */ /* 0x000fe2000c101924 */
[----:B------:R-:W-:-:S03]  /*54a0*/  ISETP.GT.AND P0, PT, R3, 0x60, PT ;  /* 0x000000600300780c */ /* 0x000fc60003f04270 */
[----:B------:R1:W-:Y:S01]  /*54b0*/  @P5 STG.E desc[UR36][R4.64+0x160], R11 ;  /* 0x0001600b04005986 */ /* 0x0003e2000c101924 */
[C---:B------:R-:W-:Y:S02]  /*54c0*/  ISETP.GT.AND P5, PT, R0.reuse, RZ, P0 ;  /* 0x000000ff0000720c */ /* 0x040fe400007a4270 */
[C---:B------:R-:W-:Y:S01]  /*54d0*/  ISETP.GT.AND P0, PT, R0.reuse, 0x8, P0 ;  /* 0x000000080000780c */ /* 0x040fe20000704270 */
[----:B------:R-:W-:Y:S01]  /*54e0*/  @P4 STG.E desc[UR36][R4.64+0x164], R69 ;  /* 0x0001644504004986 */ /* 0x000fe2000c101924 */
[----:B------:R-:W-:Y:S01]  /*54f0*/  ISETP.GT.AND P4, PT, R0, RZ, P1 ;  /* 0x000000ff0000720c */ /* 0x000fe20000f84270 */
[----:B0-----:R-:W-:Y:S01]  /*5500*/  FMUL R9, R70, R90 ;  /* 0x0000005a46097220 */ /* 0x001fe20000400000 */
[----:B------:R-:W-:-:S04]  /*5510*/  ISETP.GT.AND P1, PT, R0, 0x8, P1 ;  /* 0x000000080000780c */ /* 0x000fc80000f24270 */
[----:B------:R0:W-:Y:S01]  /*5520*/  @P2 STG.E desc[UR36][R6.64+0x160], R9 ;  /* 0x0001600906002986 */ /* 0x0001e2000c101924 */
[----:B-1----:R-:W-:Y:S01]  /*5530*/  FMUL R11, R72, R90 ;  /* 0x0000005a480b7220 */ /* 0x002fe20000400000 */
[C---:B------:R-:W-:Y:S02]  /*5540*/  ISETP.GT.AND P2, PT, R3.reuse, 0x68, PT ;  /* 0x000000680300780c */ /* 0x040fe40003f44270 */
        /* <DEDUP_REMOVED lines=22> */
[-C--:B-1----:R-:W-:Y:S01]  /*56b0*/  FMUL R11, R80, R90.reuse ;  /* 0x0000005a500b7220 */ /* 0x082fe20000400000 */
[C---:B------:R-:W-:Y:S02]  /*56c0*/  ISETP.GT.AND P2, PT, R3.reuse, 0x78, PT ;  /* 0x000000780300780c */ /* 0x040fe40003f44270 */
[----:B------:R-:W-:Y:S01]  /*56d0*/  @P3 STG.E desc[UR36][R6.64+0x1a4], R79 ;  /* 0x0001a44f06003986 */ /* 0x000fe2000c101924 */
[----:B------:R-:W-:Y:S01]  /*56e0*/  ISETP.GT.AND P3, PT, R3, 0x79, PT ;  /* 0x000000790300780c */ /* 0x000fe20003f64270 */
[-C--:B------:R-:W-:Y:S02]  /*56f0*/  FMUL R3, R82, R90.reuse ;  /* 0x0000005a52037220 */ /* 0x080fe40000400000 */
[----:B------:R1:W-:Y:S01]  /*5700*/  @P5 STG.E desc[UR36][R4.64+0x1c0], R11 ;  /* 0x0001c00b04005986 */ /* 0x0003e2000c101924 */
[C---:B------:R-:W-:Y:S02]  /*5710*/  ISETP.GT.AND P5, PT, R0.reuse, RZ, P3 ;  /* 0x000000ff0000720c */ /* 0x040fe40001fa4270 */
[C---:B------:R-:W-:Y:S01]  /*5720*/  ISETP.GT.AND P3, PT, R0.reuse, 0x8, P3 ;  /* 0x000000080000780c */ /* 0x040fe20001f64270 */
[----:B------:R-:W-:Y:S01]  /*5730*/  @P4 STG.E desc[UR36][R4.64+0x1c4], R81 ;  /* 0x0001c45104004986 */ /* 0x000fe2000c101924 */
[----:B------:R-:W-:Y:S01]  /*5740*/  ISETP.GT.AND P4, PT, R0, RZ, P2 ;  /* 0x000000ff0000720c */ /* 0x000fe20001784270 */
[-C--:B0-----:R-:W-:Y:S01]  /*5750*/  FMUL R9, R84, R90.reuse ;  /* 0x0000005a54097220 */ /* 0x081fe20000400000 */
[----:B------:R-:W-:Y:S01]  /*5760*/  ISETP.GT.AND P2, PT, R0, 0x8, P2 ;  /* 0x000000080000780c */ /* 0x000fe20001744270 */
[----:B------:R-:W-:Y:S04]  /*5770*/  @P0 STG.E desc[UR36][R6.64+0x1c0], R3 ;  /* 0x0001c00306000986 */ /* 0x000fe8000c101924 */
[----:B------:R-:W-:Y:S01]  /*5780*/  @P1 STG.E desc[UR36][R6.64+0x1c4], R83 ;  /* 0x0001c45306001986 */ /* 0x000fe2000c101924 */
[----:B-1----:R-:W-:-:S05]  /*5790*/  FMUL R11, R86, R90 ;  /* 0x0000005a560b7220 */ /* 0x002fca0000400000 */
[----:B------:R-:W-:Y:S04]  /*57a0*/  @P4 STG.E desc[UR36][R4.64+0x1e0], R9 ;  /* 0x0001e00904004986 */ /* 0x000fe8000c101924 */
[----:B------:R0:W-:Y:S02]  /*57b0*/  @P5 STG.E desc[UR36][R4.64+0x1e4], R85 ;  /* 0x0001e45504005986 */ /* 0x0001e4000c101924 */
[----:B0-----:R-:W-:Y:S02]  /*57c0*/  @P2 IMAD.MOV.U32 R4, RZ, RZ, R6 ;  /* 0x000000ffff042224 */ /* 0x001fe400078e0006 */
[----:B------:R-:W-:-:S05]  /*57d0*/  @P2 IMAD.MOV.U32 R5, RZ, RZ, R7 ;  /* 0x000000ffff052224 */ /* 0x000fca00078e0007 */
[----:B------:R0:W-:Y:S04]  /*57e0*/  @P2 STG.E desc[UR36][R4.64+0x1e0], R11 ;  /* 0x0001e00b04002986 */ /* 0x0001e8000c101924 */
[----:B------:R0:W-:Y:S02]  /*57f0*/  @P3 STG.E desc[UR36][R6.64+0x1e4], R87 ;  /* 0x0001e45706003986 */ /* 0x0001e4000c101924 */
.L_x_163:
[----:B------:R-:W-:Y:S05]  /*5800*/  BSYNC B0 ;  /* 0x0000000000007941 */ /* 0x000fea0003800000 */
.L_x_37:
[----:B0-----:R-:W2:Y:S01]  /*5810*/  LDL.64 R4, [R1] ;  /* 0x0000000001047983 */ /* 0x001ea20000100a00 */
[----:B------:R-:W-:Y:S01]  /*5820*/  ULDC.64 UR4, c[0x0][0x650] ;  /* 0x0001940000047ab9 */ /* 0x000fe20000000a00 */
[----:B------:R-:W-:Y:S02]  /*5830*/  IMAD.U32 R0, RZ, RZ, UR44 ;  /* 0x0000002cff007e24 */ /* 0x000fe4000f8e00ff */
[----:B------:R-:W-:Y:S02]  /*5840*/  IMAD.MOV.U32 R22, RZ, RZ, -0x1 ;  /* 0xffffffffff167424 */ /* 0x000fe400078e00ff */
[----:B------:R0:W-:Y:S01]  /*5850*/  SYNCS.ARRIVE.TRANS64.A1T0 RZ, [R0+UR46], RZ ;  /* 0x000000ff00ff79a7 */ /* 0x0001e2000810002e */
[----:B------:R-:W-:Y:S02]  /*5860*/  IMAD.MOV.U32 R18, RZ, RZ, -0x1 ;  /* 0xffffffffff127424 */ /* 0x000fe400078e00ff */
[----:B------:R-:W-:Y:S01]  /*5870*/  IMAD.MOV.U32 R19, RZ, RZ, -0x1 ;  /* 0xffffffffff137424 */ /* 0x000fe200078e00ff */
[----:B0-----:R-:W-:-:S02]  /*5880*/  PRMT R0, RZ, 0x7610, R0 ;  /* 0x00007610ff007816 */ /* 0x001fc40000000000 */
[----:B--2---:R-:W-:-:S05]  /*5890*/  LEA R16, P0, R4, R16, 0x1 ;  /* 0x0000001004107211 */ /* 0x004fca00078008ff */
[----:B------:R-:W-:Y:S01]  /*58a0*/  IMAD.X R17, R100, 0x1, R17, P0 ;  /* 0x0000000164117824 */ /* 0x000fe200000e0611 */
[----:B------:R-:W-:-:S04]  /*58b0*/  ISETP.GE.U32.AND P0, PT, R16, UR4, PT ;  /* 0x0000000410007c0c */ /* 0x000fc8000bf06070 */
[----:B------:R-:W-:-:S13]  /*58c0*/  ISETP.GE.U32.AND.EX P0, PT, R17, UR5, PT, P0 ;  /* 0x0000000511007c0c */ /* 0x000fda000bf06100 */
[----:B------:R-:W-:Y:S05]  /*58d0*/  @P0 BRA `(.L_x_164) ;  /* 0x00000004004c0947 */ /* 0x000fea0003800000 */
[----:B-1-3--:R-:W0:Y:S01]  /*58e0*/  LDC.64 R10, c[0x0][0x628] ;  /* 0x00018a00ff0a7b82 */ /* 0x00ae220000000a00 */
[----:B------:R-:W1:Y:S01]  /*58f0*/  S2R R12, SR_CTAID.X ;  /* 0x00000000000c7919 */ /* 0x000e620000002500 */
[----:B------:R-:W-:Y:S02]  /*5900*/  IMAD.MOV.U32 R8, RZ, RZ, R16 ;  /* 0x000000ffff087224 */ /* 0x000fe400078e0010 */
[----:B------:R-:W-:Y:S01]  /*5910*/  IMAD.MOV.U32 R9, RZ, RZ, R17 ;  /* 0x000000ffff097224 */ /* 0x000fe200078e0011 */
[----:B------:R-:W2:Y:S03]  /*5920*/  S2R R18, SR_CTAID.Y ;  /* 0x0000000000127919 */ /* 0x000ea60000002600 */
[----:B------:R-:W3:Y:S08]  /*5930*/  LDC R0, c[0x0][0x630] ;  /* 0x00018c00ff007b82 */ /* 0x000ef00000000800 */
[----:B------:R-:W1:Y:S01]  /*5940*/  LDC.64 R14, c[0x0][0x620] ;  /* 0x00018800ff0e7b82 */ /* 0x000e620000000a00 */
[----:B0-----:R-:W-:-:S04]  /*5950*/  ISETP.NE.U32.AND P0, PT, R10, RZ, PT ;  /* 0x000000ff0a00720c */ /* 0x001fc80003f05070 */
[----:B------:R-:W-:-:S13]  /*5960*/  ISETP.NE.AND.EX P0, PT, R11, RZ, PT, P0 ;  /* 0x000000ff0b00720c */ /* 0x000fda0003f05300 */
[----:B-123--:R-:W-:Y:S05]  /*5970*/  @!P0 BRA `(.L_x_165) ;  /* 0x0000000000288947 */ /* 0x00efea0003800000 */
[----:B------:R-:W0:Y:S02]  /*5980*/  LDC R3, c[0x0][0x634] ;  /* 0x00018d00ff037b82 */ /* 0x000e240000000800 */
[----:B0-----:R-:W-:-:S05]  /*5990*/  IADD3 R3, P0, R16, R3, RZ ;  /* 0x0000000310037210 */ /* 0x001fca0007f1e0ff */
[----:B------:R-:W-:-:S04]  /*59a0*/  IMAD.X R13, RZ, RZ, R17, P0 ;  /* 0x000000ffff0d7224 */ /* 0x000fc800000e0611 */
[----:B------:R-:W-:-:S04]  /*59b0*/  IMAD.WIDE.U32 R4, R13, R10, RZ ;  /* 0x0000000a0d047225 */ /* 0x000fc800078e00ff */
[----:B----4-:R-:W-:-:S04]  /*59c0*/  IMAD.WIDE.U32 R6, P0, R3, R11, R4 ;  /* 0x0000000b03067225 */ /* 0x010fc80007800004 */
[----:B------:R-:W-:-:S04]  /*59d0*/  IMAD.WIDE.U32 R4, R3, R10, RZ ;  /* 0x0000000a03047225 */ /* 0x000fc800078e00ff */
[----:B------:R-:W-:Y:S01]  /*59e0*/  IMAD.X R9, RZ, RZ, RZ, P0 ;  /* 0x000000ffff097224 */ /* 0x000fe200000e06ff */
[----:B------:R-:W-:Y:S01]  /*59f0*/  IADD3 RZ, P0, R5, R6, RZ ;  /* 0x0000000605ff7210 */ /* 0x000fe20007f1e0ff */
[----:B------:R-:W-:-:S04]  /*5a00*/  IMAD.MOV.U32 R8, RZ, RZ, R7 ;  /* 0x000000ffff087224 */ /* 0x000fc800078e0007 */
[----:B------:R-:W-:-:S08]  /*5a10*/  IMAD.WIDE.U32.X R8, R13, R11, R8, P0 ;  /* 0x0000000b0d087225 */ /* 0x000fd000000e0408 */
.L_x_165:
[-CC-:B------:R-:W-:Y:S01]  /*5a20*/  SHF.R.U64 R19, R8, R0.reuse, R9.reuse ;  /* 0x0000000008137219 */ /* 0x180fe20000001209 */
[----:B------:R-:W0:Y:S01]  /*5a30*/  LDC.64 R24, c[0x0][0x640] ;  /* 0x00019000ff187b82 */ /* 0x000e220000000a00 */
[----:B------:R-:W-:Y:S01]  /*5a40*/  SHF.R.U32.HI R0, RZ, R0, R9 ;  /* 0x00000000ff007219 */ /* 0x000fe20000011609 */
[----:B------:R-:W-:Y:S01]  /*5a50*/  ULDC UR4, c[0x0][0x150] ;  /* 0x0000540000047ab9 */ /* 0x000fe20000000800 */
[----:B------:R-:W-:Y:S02]  /*5a60*/  IADD3 R3, P0, RZ, -R19, RZ ;  /* 0x80000013ff037210 */ /* 0x000fe40007f1e0ff */
[----:B----4-:R-:W-:-:S03]  /*5a70*/  I2FP.F32.U32 R7, R12 ;  /* 0x0000000c00077245 */ /* 0x010fc60000201000 */
[----:B------:R-:W1:Y:S01]  /*5a80*/  LDC R6, c[0x0][0x618] ;  /* 0x00018600ff067b82 */ /* 0x000e620000000800 */
[----:B------:R-:W-:Y:S02]  /*5a90*/  IMAD.X R5, RZ, RZ, ~R0, P0 ;  /* 0x000000ffff057224 */ /* 0x000fe400000e0e00 */
[----:B------:R-:W-:Y:S01]  /*5aa0*/  FMUL R7, R7, UR4 ;  /* 0x0000000407077c20 */ /* 0x000fe20008400000 */
[----:B------:R-:W-:Y:S01]  /*5ab0*/  ULDC UR4, c[0x0][0x154] ;  /* 0x0000550000047ab9 */ /* 0x000fe20000000800 */
[-C--:B------:R-:W-:Y:S02]  /*5ac0*/  IMAD R0, R5, R14.reuse, RZ ;  /* 0x0000000e05007224 */ /* 0x080fe400078e02ff */
[C---:B------:R-:W-:Y:S01]  /*5ad0*/  IMAD.WIDE.U32 R4, R3.reuse, R14, R16 ;  /* 0x0000000e03047225 */ /* 0x040fe200078e0010 */
[----:B------:R-:W2:Y:S01]  /*5ae0*/  LDC R8, c[0x0][0x608] ;  /* 0x00018200ff087b82 */ /* 0x000ea20000000800 */
[----:B------:R-:W3:Y:S02]  /*5af0*/  F2I.U32.TRUNC.NTZ R7, R7 ;  /* 0x0000000700077305 */ /* 0x000ee4000020f000 */
[----:B------:R-:W-:Y:S01]  /*5b00*/  IMAD R3, R3, R15, R0 ;  /* 0x0000000f03037224 */ /* 0x000fe200078e0200 */
[----:B------:R-:W-:-:S03]  /*5b10*/  I2FP.F32.U32 R0, R18 ;  /* 0x0000001200007245 */ /* 0x000fc60000201000 */
[----:B------:R-:W-:Y:S01]  /*5b20*/  IMAD.IADD R3, R5, 0x1, R3 ;  /* 0x0000000105037824 */ /* 0x000fe200078e0203 */
[----:B------:R-:W4:Y:S01]  /*5b30*/  LDC R11, c[0x0][0x658] ;  /* 0x00019600ff0b7b82 */ /* 0x000f220000000800 */
[----:B0-----:R-:W-:-:S04]  /*5b40*/  ISETP.NE.U32.AND P0, PT, R24, RZ, PT ;  /* 0x000000ff1800720c */ /* 0x001fc80003f05070 */
[----:B------:R-:W-:-:S03]  /*5b50*/  ISETP.NE.AND.EX P0, PT, R25, RZ, PT, P0 ;  /* 0x000000ff1900720c */ /* 0x000fc60003f05300 */
[----:B------:R-:W0:Y:S01]  /*5b60*/  LDC R9, c[0x0][0x144] ;  /* 0x00005100ff097b82 */ /* 0x000e220000000800 */
[-C--:B-1----:R-:W-:Y:S01]  /*5b70*/  SHF.R.U64 R10, R4, R6.reuse, R3 ;  /* 0x00000006040a7219 */ /* 0x082fe20000001203 */
[----:B---3--:R-:W-:Y:S01]  /*5b80*/  IMAD.MOV R7, RZ, RZ, -R7 ;  /* 0x000000ffff077224 */ /* 0x008fe200078e0a07 */
[----:B------:R-:W-:Y:S01]  /*5b90*/  SHF.R.U32.HI R3, RZ, R6, R3 ;  /* 0x00000006ff037219 */ /* 0x000fe20000011603 */
[----:B------:R-:W-:-:S04]  /*5ba0*/  FMUL R6, R0, UR4 ;  /* 0x0000000400067c20 */ /* 0x000fc80008400000 */
[----:B------:R-:W1:Y:S01]  /*5bb0*/  LDC R21, c[0x0][0x148] ;  /* 0x00005200ff157b82 */ /* 0x000e620000000800 */
[----:B------:R3:W0:Y:S01]  /*5bc0*/  F2I.U32.TRUNC.NTZ R14, R6 ;  /* 0x00000006000e7305 */ /* 0x000622000020f000 */
[-CC-:B--2---:R-:W-:Y:S02]  /*5bd0*/  SHF.R.U64 R13, R10, R8.reuse, R3.reuse ;  /* 0x000000080a0d7219 */ /* 0x184fe40000001203 */
[----:B------:R-:W-:-:S04]  /*5be0*/  SHF.R.U32.HI R0, RZ, R8, R3 ;  /* 0x00000008ff007219 */ /* 0x000fc80000011603 */
[----:B------:R-:W2:Y:S01]  /*5bf0*/  LDC R20, c[0x0][0x648] ;  /* 0x00019200ff147b82 */ /* 0x000ea20000000800 */
[-CC-:B----4-:R-:W-:Y:S02]  /*5c00*/  SHF.R.U64 R15, R13, R11.reuse, R0.reuse ;  /* 0x0000000b0d0f7219 */ /* 0x190fe40000001200 */
[----:B------:R-:W-:-:S03]  /*5c10*/  SHF.R.U32.HI R5, RZ, R11, R0 ;  /* 0x0000000bff057219 */ /* 0x000fc60000011600 */
[----:B------:R-:W-:Y:S02]  /*5c20*/  IMAD.MOV.U32 R4, RZ, RZ, R15 ;  /* 0x000000ffff047224 */ /* 0x000fe400078e000f */
[----:B------:R-:W4:Y:S01]  /*5c30*/  LDC R26, c[0x0][0x638] ;  /* 0x00018e00ff1a7b82 */ /* 0x000f220000000800 */
[----:B0-----:R-:W-:-:S07]  /*5c40*/  IMAD R22, R9, R7, R12 ;  /* 0x0000000709167224 */ /* 0x001fce00078e020c */
[----:B------:R-:W0:Y:S08]  /*5c50*/  LDC R27, c[0x0][0x610] ;  /* 0x00018400ff1b7b82 */ /* 0x000e300000000800 */
[----:B------:R-:W0:Y:S01]  /*5c60*/  LDC R28, c[0x0][0x600] ;  /* 0x00018000ff1c7b82 */ /* 0x000e220000000800 */
[----:B-123--:R-:W-:Y:S05]  /*5c70*/  @!P0 BRA `(.L_x_166) ;  /* 0x0000000000288947 */ /* 0x00efea0003800000 */
[----:B------:R-:W1:Y:S02]  /*5c80*/  LDC R0, c[0x0][0x64c] ;  /* 0x00019300ff007b82 */ /* 0x000e640000000800 */
[----:B-1----:R-:W-:-:S05]  /*5c90*/  IADD3 R3, P0, R15, R0, RZ ;  /* 0x000000000f037210 */ /* 0x002fca0007f1e0ff */
        /* <DEDUP_REMOVED lines=8> */
.L_x_166:
[----:B------:R-:W-:Y:S01]  /*5d20*/  ISETP.NE.AND P0, PT, R2, 0x1, PT ;  /* 0x000000010200780c */ /* 0x000fe20003f05270 */
[----:B------:R-:W-:Y:S01]  /*5d30*/  IMAD.MOV R14, RZ, RZ, -R14 ;  /* 0x000000ffff0e7224 */ /* 0x000fe200078e0a0e */
[----:B------:R-:W-:Y:S02]  /*5d40*/  SHF.R.U64 R0, R4, R20, R5 ;  /* 0x0000001404007219 */ /* 0x000fe40000001205 */
[----:B------:R-:W-:Y:S02]  /*5d50*/  LOP3.LUT R3, R13, R102, RZ, 0xc0, !PT ;  /* 0x000000660d037212 */ /* 0x000fe400078ec0ff */
[----:B------:R-:W-:Y:S01]  /*5d60*/  LOP3.LUT R5, R10, R101, RZ, 0xc0, !PT ;  /* 0x000000650a057212 */ /* 0x000fe200078ec0ff */
[----:B------:R-:W-:Y:S02]  /*5d70*/  IMAD.MOV R4, RZ, RZ, -R0 ;  /* 0x000000ffff047224 */ /* 0x000fe400078e0a00 */
[----:B------:R-:W-:Y:S02]  /*5d80*/  IMAD R3, R98, R0, R3 ;  /* 0x0000000062037224 */ /* 0x000fe400078e0203 */
[----:B----4-:R-:W-:-:S02]  /*5d90*/  IMAD R0, R4, R26, R15 ;  /* 0x0000001a04007224 */ /* 0x010fc400078e020f */
[----:B------:R-:W-:Y:S02]  /*5da0*/  @P0 IMAD R22, R21, R14, R18 ;  /* 0x0000000e15160224 */ /* 0x000fe400078e0212 */
[----:B------:R-:W-:Y:S02]  /*5db0*/  IMAD.MOV.U32 R4, RZ, RZ, 0x1 ;  /* 0x00000001ff047424 */ /* 0x000fe400078e00ff */
[----:B0-----:R-:W-:Y:S02]  /*5dc0*/  IMAD R22, R3, R27, R22 ;  /* 0x0000001b03167224 */ /* 0x001fe400078e0216 */
[----:B------:R-:W-:Y:S01]  /*5dd0*/  IMAD R3, R0, R28, R5 ;  /* 0x0000001c00037224 */ /* 0x000fe200078e0205 */
[----:B------:R-:W-:-:S04]  /*5de0*/  PRMT R0, R4, 0x7610, R0 ;  /* 0x0000761004007816 */ /* 0x000fc80000000000 */
[----:B------:R-:W-:Y:S02]  /*5df0*/  SEL R18, R3, R22, !P0 ;  /* 0x0000001603127207 */ /* 0x000fe40004000000 */
[----:B------:R-:W-:-:S07]  /*5e00*/  SEL R22, R22, R3, !P0 ;  /* 0x0000000316167207 */ /* 0x000fce0004000000 */
.L_x_164:
[----:B------:R-:W-:Y:S01]  /*5e10*/  LOP3.LUT P0, RZ, R0, 0xff, RZ, 0xc0, !PT ;  /* 0x000000ff00ff7812 */ /* 0x000fe2000780c0ff */
[----:B------:R-:W-:Y:S01]  /*5e20*/  UIMAD.WIDE.U32 UR4, UR38, 0x38e38e39, URZ ;  /* 0x38e38e39260478a5 */ /* 0x000fe2000f8e003f */
[----:B------:R-:W-:-:S03]  /*5e30*/  LOP3.LUT R105, R105, 0x1, RZ, 0x3c, !PT ;  /* 0x0000000169697812 */ /* 0x000fc600078e3cff */
[----:B------:R-:W-:-:S04]  /*5e40*/  USHF.R.U32.HI UR4, URZ, 0x1, UR5 ;  /* 0x000000013f047899 */ /* 0x000fc80008011605 */
[----:B------:R-:W-:-:S04]  /*5e50*/  UIMAD UR38, UR4, -0x9, UR38 ;  /* 0xfffffff7042678a4 */ /* 0x000fc8000f8e0226 */
[----:B------:R-:W-:Y:S08]  /*5e60*/  @P0 BRA `(.L_x_167) ;  /* 0xffffffb800780947 */ /* 0x000ff0000383ffff */
[----:B------:R-:W-:Y:S05]  /*5e70*/  EXIT ;  /* 0x000000000000794d */ /* 0x000fea0003800000 */
.L_x_18:
[----:B------:R-:W-:-:S08]  /*5e80*/  ISETP.NE.AND P0, PT, R9, RZ, PT ;  /* 0x000000ff0900720c */ /* 0x000fd00003f05270 */
[----:B0-----:R-:W0:-:S00]  /*5e90*/  USETMAXREG.DEALLOC.CTAPOOL 0x28 ;  /* 0x00000028000079c8 */ /* 0x001e0000080e0500 */
[----:B------:R-:W-:Y:S05]  /*5ea0*/  @P0 EXIT ;  /* 0x000000000000094d */ /* 0x000fea0003800000 */
[----:B0-----:R-:W-:Y:S01]  /*5eb0*/  LOP3.LUT P0, RZ, R3, 0xff, RZ, 0xc0, !PT ;  /* 0x000000ff03ff7812 */ /* 0x001fe2000780c0ff */
[----:B------:R-:W-:Y:S02]  /*5ec0*/  IMAD.MOV.U32 R3, RZ, RZ, 0x1 ;  /* 0x00000001ff037424 */ /* 0x000fe400078e00ff */
[----:B------:R-:W-:-:S10]  /*5ed0*/  IMAD.MOV.U32 R8, RZ, RZ, RZ ;  /* 0x000000ffff087224 */ /* 0x000fd400078e00ff */
[----:B------:R-:W-:Y:S05]  /*5ee0*/  @!P0 BRA `(.L_x_168) ;  /* 0x0000000c00688947 */ /* 0x000fea0003800000 */
[----:B------:R-:W0:Y:S01]  /*5ef0*/  S2UR UR9, SR_CgaCtaId ;  /* 0x00000000000979c3 */ /* 0x000e220000008800 */
[----:B------:R-:W-:Y:S01]  /*5f00*/  ULDC UR5, c[0x0][0x658] ;  /* 0x0001960000057ab9 */ /* 0x000fe20000000800 */
[----:B------:R-:W-:Y:S01]  /*5f10*/  UMOV UR10, 0xffffffff ;  /* 0xffffffff000a7882 */ /* 0x000fe20000000000 */
[----:B------:R-:W-:Y:S01]  /*5f20*/  UMOV UR11, 0x1 ;  /* 0x00000001000b7882 */ /* 0x000fe20000000000 */
[----:B------:R-:W-:Y:S01]  /*5f30*/  USHF.L.U32 UR10, UR10, UR5, URZ ;  /* 0x000000050a0a7299 */ /* 0x000fe2000800063f */
[----:B------:R-:W-:Y:S01]  /*5f40*/  LOP3.LUT P0, RZ, R4, 0x1f, RZ, 0xc0, !PT ;  /* 0x0000001f04ff7812 */ /* 0x000fe2000780c0ff */
[----:B------:R-:W-:Y:S01]  /*5f50*/  BSSY B0, `(.L_x_168) ;  /* 0x00000d3000007945 */ /* 0x000fe20003800000 */
[C---:B------:R-:W-:Y:S01]  /*5f60*/  ISETP.NE.AND P2, PT, R5.reuse, RZ, PT ;  /* 0x000000ff0500720c */ /* 0x040fe20003f45270 */
[----:B------:R-:W-:Y:S01]  /*5f70*/  ULOP3.LUT UR13, URZ, UR10, URZ, 0x33, !UPT ;  /* 0x0000000a3f0d7292 */ /* 0x000fe2000f8e333f */
[----:B------:R-:W-:Y:S01]  /*5f80*/  ISETP.NE.OR P0, PT, R5, RZ, !P0 ;  /* 0x000000ff0500720c */ /* 0x000fe20004705670 */
[----:B------:R-:W-:Y:S01]  /*5f90*/  IMAD.MOV.U32 R10, RZ, RZ, 0x1 ;  /* 0x00000001ff0a7424 */ /* 0x000fe200078e00ff */
[----:B------:R-:W-:Y:S01]  /*5fa0*/  LOP3.LUT R9, R23, 0x2, RZ, 0xfc, !PT ;  /* 0x0000000217097812 */ /* 0x000fe200078efcff */
[----:B------:R-:W-:Y:S01]  /*5fb0*/  IMAD.MOV.U32 R3, RZ, RZ, 0x1 ;  /* 0x00000001ff037424 */ /* 0x000fe200078e00ff */
[----:B------:R-:W-:Y:S01]  /*5fc0*/  ULDC UR4, c[0x0][0x600] ;  /* 0x0001800000047ab9 */ /* 0x000fe20000000800 */
[----:B------:R-:W-:Y:S01]  /*5fd0*/  IMAD.MOV.U32 R8, RZ, RZ, RZ ;  /* 0x000000ffff087224 */ /* 0x000fe200078e00ff */
[----:B------:R-:W-:Y:S01]  /*5fe0*/  UMOV UR18, 0x5 ;  /* 0x0000000500127882 */ /* 0x000fe20000000000 */
[----:B------:R-:W-:-:S02]  /*5ff0*/  UIADD3 UR26, UR40, 0x1, URZ ;  /* 0x00000001281a7890 */ /* 0x000fc4000fffe03f */
[----:B------:R-:W-:Y:S02]  /*6000*/  UIADD3 UR4, UR4, -0x1, URZ ;  /* 0xffffffff04047890 */ /* 0x000fe4000fffe03f */
[----:B------:R-:W-:Y:S01]  /*6010*/  USHF.L.U32 UR5, UR11, UR5, URZ ;  /* 0x000000050b057299 */ /* 0x000fe2000800063f */
[----:B------:R-:W-:Y:S01]  /*6020*/  ULDC.64 UR24, c[0x0][0x198] ;  /* 0x0000660000187ab9 */ /* 0x000fe20000000a00 */
[----:B0-----:R-:W-:Y:S02]  /*6030*/  ULOP3.LUT UR8, UR9, 0x1, URZ, 0xc0, !UPT ;  /* 0x0000000109087892 */ /* 0x001fe4000f8ec03f */
[----:B------:R-:W-:Y:S02]  /*6040*/  USHF.R.U32.HI UR27, URZ, 0x1, UR9 ;  /* 0x000000013f1b7899 */ /* 0x000fe40008011609 */
[----:B------:R-:W-:Y:S02]  /*6050*/  USHF.L.U32 UR6, UR9, 0x6, URZ ;  /* 0x0000000609067899 */ /* 0x000fe4000800063f */
[----:B------:R-:W-:-:S02]  /*6060*/  USHF.L.U32 UR7, UR9, 0xb, URZ ;  /* 0x0000000b09077899 */ /* 0x000fc4000800063f */
[----:B------:R-:W-:Y:S02]  /*6070*/  ULOP3.LUT UR9, UR9, 0xfffffffe, URZ, 0xc0, !UPT ;  /* 0xfffffffe09097892 */ /* 0x000fe4000f8ec03f */
[----:B------:R-:W-:Y:S02]  /*6080*/  UISETP.GT.U32.AND UP0, UPT, UR8, 0xffff, UPT ;  /* 0x0000ffff0800788c */ /* 0x000fe4000bf04070 */
[----:B------:R-:W-:Y:S02]  /*6090*/  USHF.L.U32 UR10, UR11, UR9, URZ ;  /* 0x000000090b0a7299 */ /* 0x000fe4000800063f */
[----:B------:R-:W-:Y:S02]  /*60a0*/  ULOP3.LUT UR9, UR9, 0x1, URZ, 0xfc, !UPT ;  /* 0x0000000109097892 */ /* 0x000fe4000f8efc3f */
[----:B------:R-:W-:Y:S02]  /*60b0*/  USEL UR8, UR8, 0xffff, !UP0 ;  /* 0x0000ffff08087887 */ /* 0x000fe4000c000000 */
[----:B------:R-:W-:-:S02]  /*60c0*/  USHF.L.U32 UR9, UR11, UR9, URZ ;  /* 0x000000090b097299 */ /* 0x000fc4000800063f */
[----:B------:R-:W-:Y:S02]  /*60d0*/  ULOP3.LUT UR8, UR8, 0xffff, URZ, 0xc0, !UPT ;  /* 0x0000ffff08087892 */ /* 0x000fe4000f8ec03f */
[----:B------:R-:W-:Y:S02]  /*60e0*/  ULOP3.LUT UR6, UR6, 0x40, URZ, 0xc0, !UPT ;  /* 0x0000004006067892 */ /* 0x000fe4000f8ec03f */
[----:B------:R-:W-:Y:S02]  /*60f0*/  ULOP3.LUT UR7, UR7, 0x800, URZ, 0xc0, !UPT ;  /* 0x0000080007077892 */ /* 0x000fe4000f8ec03f */
[----:B------:R-:W-:Y:S02]  /*6100*/  ULOP3.LUT UR19, UR10, UR9, URZ, 0xfc, !UPT ;  /* 0x000000090a137292 */ /* 0x000fe4000f8efc3f */
[----:B------:R-:W-:-:S12]  /*6110*/  USHF.L.U32 UR18, UR18, UR8, URZ ;  /* 0x0000000812127299 */ /* 0x000fd8000800063f */
.L_x_180:
[----:B------:R-:W-:-:S03]  /*6120*/  UMOV UR8, 0xffffffff ;  /* 0xffffffff00087882 */ /* 0x000fc60000000000 */
[----:B------:R-:W-:Y:S05]  /*6130*/  BRA.DIV UR8, `(.L_x_169) ;  /* 0x0000001208a47947 */ /* 0x000fea000b800000 */
[----:B------:R-:W-:-:S13]  /*6140*/  ELECT P6, URZ, PT ;  /* 0x00000000003f782f */ /* 0x000fda00038c0000 */
.L_x_198:
[----:B------:R-:W0:Y:S01]  /*6150*/  LDC R4, c[0x0][0x28c] ;  /* 0x0000a300ff047b82 */ /* 0x000e220000000800 */
[----:B------:R-:W-:Y:S01]  /*6160*/  BSSY B1, `(.L_x_170) ;  /* 0x000003d000017945 */ /* 0x000fe20003800000 */
[----:B0-----:R-:W-:-:S13]  /*6170*/  ISETP.LT.OR P6, PT, R4, 0x1, !P6 ;  /* 0x000000010400780c */ /* 0x001fda00077c1670 */
[----:B------:R-:W-:Y:S05]  /*6180*/  @P6 BRA `(.L_x_171) ;  /* 0x0000000000e86947 */ /* 0x000fea0003800000 */
[----:B------:R-:W-:Y:S01]  /*6190*/  LEA R22, R22, UR27, 0x1 ;  /* 0x0000001b16167c11 */ /* 0x000fe2000f8e08ff */
[----:B------:R-:W-:Y:S01]  /*61a0*/  IMAD.MOV.U32 R12, RZ, RZ, RZ ;  /* 0x000000ffff0c7224 */ /* 0x000fe200078e00ff */
[----:B------:R-:W-:Y:S01]  /*61b0*/  LEA R18, R18, UR6, 0x7 ;  /* 0x0000000612127c11 */ /* 0x000fe2000f8e38ff */
[----:B------:R-:W-:Y:S02]  /*61c0*/  IMAD.U32 R14, RZ, RZ, UR26 ;  /* 0x0000001aff0e7e24 */ /* 0x000fe4000f8e00ff */
[----:B------:R-:W-:Y:S02]  /*61d0*/  IMAD.MOV.U32 R4, RZ, RZ, R3 ;  /* 0x000000ffff047224 */ /* 0x000fe400078e0003 */
[----:B------:R-:W-:Y:S02]  /*61e0*/  IMAD.MOV.U32 R5, RZ, RZ, R8 ;  /* 0x000000ffff057224 */ /* 0x000fe400078e0008 */
[----:B------:R-:W-:-:S07]  /*61f0*/  IMAD.SHL.U32 R22, R22, 0x20, RZ ;  /* 0x0000002016167824 */ /* 0x000fce00078e00ff */
.L_x_175:
[----:B------:R-:W0:Y:S01]  /*6200*/  S2R R7, SR_CgaCtaId ;  /* 0x0000000000077919 */ /* 0x000e220000008800 */
[----:B------:R-:W-:-:S04]  /*6210*/  MOV R6, 0x400 ;  /* 0x0000040000067802 */ /* 0x000fc80000000f00 */
[----:B0-----:R-:W-:Y:S02]  /*6220*/  LEA R13, R7, R6, 0x18 ;  /* 0x00000006070d7211 */ /* 0x001fe400078ec0ff */
[----:B------:R-:W-:Y:S01]  /*6230*/  SHF.L.U32 R6, R4, 0x1f, RZ ;  /* 0x0000001f04067819 */ /* 0x000fe200000006ff */
[----:B------:R-:W0:Y:S02]  /*6240*/  @!P2 LDC R7, c[0x0][0x500] ;  /* 0x00014000ff07ab82 */ /* 0x000e240000000800 */
[----:B------:R-:W-:-:S04]  /*6250*/  IMAD R11, R5, 0x8, R13 ;  /* 0x00000008050b7824 */ /* 0x000fc800078e020d */
[----:B------:R-:W1:Y:S02]  /*6260*/  SYNCS.PHASECHK.TRANS64.TRYWAIT P1, [R11+URZ+0x48], R6 ;  /* 0x000048060b0075a7 */ /* 0x000e64000802017f */
[----:B-1----:R-:W-:Y:S05]  /*6270*/  @!P1 BRA `(.L_x_172) ;  /* 0x0000001000749947 */ /* 0x002fea0003800000 */
.L_x_199:
[----:B-1----:R-:W-:Y:S01]  /*6280*/  PRMT R6, R9, 0x9910, RZ ;  /* 0x0000991009067816 */ /* 0x002fe200000000ff */
[----:B0-----:R0:W-:Y:S03]  /*6290*/  @!P2 SYNCS.ARRIVE.TRANS64 RZ, [R11+URZ], R7 ;  /* 0x000000070bffa9a7 */ /* 0x0011e6000800003f */
[----:B------:R-:W-:-:S13]  /*62a0*/  ISETP.NE.AND P1, PT, R6, 0x2, PT ;  /* 0x000000020600780c */ /* 0x000fda0003f25270 */
[----:B0-----:R-:W-:Y:S05]  /*62b0*/  @P1 BRA `(.L_x_173) ;  /* 0x0000000000041947 */ /* 0x001fea0003800000 */
[----:B------:R-:W-:Y:S01]  /*62c0*/  BPT.TRAP 0x1 ;  /* 0x000000040000795c */ /* 0x000fe20000300000 */
.L_x_173:
[----:B------:R-:W-:Y:S05]  /*62d0*/  @P0 BRA `(.L_x_174) ;  /* 0x0000000000040947 */ /* 0x000fea0003800000 */
[----:B------:R-:W-:Y:S01]  /*62e0*/  BPT.TRAP 0x1 ;  /* 0x000000040000795c */ /* 0x000fe20000300000 */
.L_x_174:
[----:B------:R-:W-:Y:S01]  /*62f0*/  LEA R6, R5, UR27, 0x1 ;  /* 0x0000001b05067c11 */ /* 0x000fe2000f8e08ff */
[----:B------:R-:W-:Y:S01]  /*6300*/  VIADD R14, R14, 0xffffffff ;  /* 0xffffffff0e0e7836 */ /* 0x000fe20000000000 */
[----:B------:R-:W-:Y:S01]  /*6310*/  R2UR UR22, R22 ;  /* 0x00000000161672ca */ /* 0x000fe200000e0000 */
[----:B------:R-:W-:Y:S01]  /*6320*/  UIADD3 UR14, UP0, UR24, 0xf0, URZ ;  /* 0x000000f0180e7890 */ /* 0x000fe2000ff1e03f */
[----:B------:R-:W-:Y:S01]  /*6330*/  R2UR UR9, R11 ;  /* 0x000000000b0972ca */ /* 0x000fe200000e0000 */
[----:B------:R-:W-:Y:S01]  /*6340*/  IMAD.SHL.U32 R6, R6, 0x400, RZ ;  /* 0x0000040006067824 */ /* 0x000fe200078e00ff */
[----:B------:R-:W-:Y:S01]  /*6350*/  R2UR UR10, R12 ;  /* 0x000000000c0a72ca */ /* 0x000fe200000e0000 */
[----:B------:R-:W-:Y:S01]  /*6360*/  UIADD3 UR30, UP1, UR24, 0x1f0, URZ ;  /* 0x000001f0181e7890 */ /* 0x000fe2000ff3e03f */
[----:B------:R-:W-:Y:S01]  /*6370*/  R2UR UR12, R19 ;  /* 0x00000000130c72ca */ /* 0x000fe200000e0000 */
[--C-:B------:R-:W-:Y:S01]  /*6380*/  IMAD R7, R6, 0x4, R13.reuse ;  /* 0x0000000406077824 */ /* 0x100fe200078e020d */
[----:B------:R-:W-:Y:S01]  /*6390*/  LEA R6, R5, UR7, 0xc ;  /* 0x0000000705067c11 */ /* 0x000fe2000f8e60ff */
[----:B------:R-:W-:Y:S01]  /*63a0*/  UIADD3.X UR15, URZ, UR25, URZ, UP0, !UPT ;  /* 0x000000193f0f7290 */ /* 0x000fe200087fe43f */
[----:B------:R-:W-:Y:S01]  /*63b0*/  R2UR UR23, R18 ;  /* 0x00000000121772ca */ /* 0x000fe200000e0000 */
[----:B------:R-:W-:Y:S01]  /*63c0*/  UPRMT UR20, URZ, 0x5410, UR18 ;  /* 0x000054103f147896 */ /* 0x000fe20008000012 */
[----:B------:R-:W-:Y:S01]  /*63d0*/  R2UR UR8, R7 ;  /* 0x00000000070872ca */ /* 0x000fe200000e0000 */
[----:B------:R-:W-:Y:S01]  /*63e0*/  IMAD R6, R6, 0x4, R13 ;  /* 0x0000000406067824 */ /* 0x000fe200078e020d */
[----:B------:R-:W-:Y:S01]  /*63f0*/  ISETP.GT.AND P3, PT, R14, 0x1, PT ;  /* 0x000000010e00780c */ /* 0x000fe20003f64270 */
[----:B------:R-:W-:Y:S01]  /*6400*/  VIADD R5, R5, 0x1 ;  /* 0x0000000105057836 */ /* 0x000fe20000000000 */
[----:B------:R-:W-:Y:S01]  /*6410*/  UPRMT UR28, URZ, 0x5410, UR19 ;  /* 0x000054103f1c7896 */ /* 0x000fe20008000013 */
[----:B------:R-:W-:Y:S01]  /*6420*/  VIADD R12, R12, 0x20 ;  /* 0x000000200c0c7836 */ /* 0x000fe20000000000 */
[----:B------:R-:W-:Y:S01]  /*6430*/  R2UR UR11, R6 ;  /* 0x00000000060b72ca */ /* 0x000fe200000e0000 */
[----:B------:R-:W-:Y:S01]  /*6440*/  UIADD3.X UR31, URZ, UR25, URZ, UP1, !UPT ;  /* 0x000000193f1f7290 */ /* 0x000fe20008ffe43f */
[----:B------:R-:W-:Y:S01]  /*6450*/  ISETP.NE.AND P1, PT, R5, 0x9, PT ;  /* 0x000000090500780c */ /* 0x000fe20003f25270 */
[----:B------:R-:W-:Y:S01]  /*6460*/  UMOV UR16, 0x0 ;  /* 0x0000000000107882 */ /* 0x000fe20000000000 */
[----:B------:R-:W-:-:S02]  /*6470*/  UMOV UR17, 0x10000000 ;  /* 0x1000000000117882 */ /* 0x000fc40000000000 */
[----:B------:R-:W-:Y:S01]  /*6480*/  SEL R7, RZ, 0x1, P1 ;  /* 0x00000001ff077807 */ /* 0x000fe20000800000 */
[----:B------:R-:W-:Y:S01]  /*6490*/  UIADD3 UR8, UR8, 0x180, URZ ;  /* 0x0000018008087890 */ /* 0x000fe2000fffe03f */
[----:B------:R-:W-:Y:S02]  /*64a0*/  SEL R5, R5, RZ, P1 ;  /* 0x000000ff05057207 */ /* 0x000fe40000800000 */
[----:B------:R-:W-:-:S03]  /*64b0*/  LOP3.LUT R4, R4, R7, RZ, 0x3c, !PT ;  /* 0x0000000704047212 */ /* 0x000fc600078e3cff */
[----:B------:R-:W-:-:S03]  /*64c0*/  UIADD3 UR21, UR11, 0x12180, URZ ;  /* 0x000121800b157890 */ /* 0x000fc6000fffe03f */
[----:B------:R-:W-:Y:S02]  /*64d0*/  UMOV UR11, UR22 ;  /* 0x00000016000b7c82 */ /* 0x000fe40008000000 */
[----:B------:R0:W-:Y:S02]  /*64e0*/  UTMALDG.3D.MULTICAST [UR8], [UR14], UR20, desc[UR16] ;  /* 0x000010080e0073b4 */ /* 0x0001e40008011814 */
[----:B0-----:R-:W-:Y:S01]  /*64f0*/  UMOV UR8, UR21 ;  /* 0x0000001500087c82 */ /* 0x001fe20008000000 */
[----:B------:R-:W-:Y:S02]  /*6500*/  UMOV UR11, UR23 ;  /* 0x00000017000b7c82 */ /* 0x000fe40008000000 */
[----:B------:R0:W-:Y:S02]  /*6510*/  UTMALDG.3D.MULTICAST [UR8], [UR30], UR28, desc[UR16] ;  /* 0x000010081e0073b4 */ /* 0x0001e4000801181c */
[----:B0-----:R-:W-:Y:S05]  /*6520*/  @P3 BRA `(.L_x_175) ;  /* 0xfffffffc00343947 */ /* 0x001fea000383ffff */
.L_x_171:
[----:B------:R-:W-:Y:S05]  /*6530*/  BSYNC B1 ;  /* 0x0000000000017941 */ /* 0x000fea0003800000 */
.L_x_170:
[----:B------:R-:W2:Y:S01]  /*6540*/  LDL.64 R20, [R1] ;  /* 0x0000000001147983 */ /* 0x000ea20000100a00 */
[----:B------:R-:W-:Y:S01]  /*6550*/  LOP3.LUT P4, RZ, R10, 0xff, RZ, 0xc0, !PT ;  /* 0x000000ff0aff7812 */ /* 0x000fe2000788c0ff */
[----:B------:R-:W-:Y:S01]  /*6560*/  VIADD R7, R8, UR40 ;  /* 0x0000002808077c36 */ /* 0x000fe20008000000 */
[----:B------:R-:W-:Y:S01]  /*6570*/  ULDC.64 UR8, c[0x0][0x650] ;  /* 0x0001940000087ab9 */ /* 0x000fe20000000a00 */
[----:B------:R-:W-:Y:S01]  /*6580*/  IMAD.U32 R8, RZ, RZ, UR40 ;  /* 0x00000028ff087e24 */ /* 0x000fe2000f8e00ff */
[----:B------:R-:W-:Y:S01]  /*6590*/  UISETP.GE.U32.AND UP0, UPT, UR40, 0x9, UPT ;  /* 0x000000092800788c */ /* 0x000fe2000bf06070 */
[----:B------:R-:W-:Y:S01]  /*65a0*/  BSSY B1, `(.L_x_176) ;  /* 0x000006b000017945 */ /* 0x000fe20003800000 */
[----:B------:R-:W-:Y:S01]  /*65b0*/  ISETP.GT.U32.AND P1, PT, R7, 0x8, PT ;  /* 0x000000080700780c */ /* 0x000fe20003f24070 */
[----:B------:R-:W-:Y:S01]  /*65c0*/  IMAD.MOV.U32 R22, RZ, RZ, -0x1 ;  /* 0xffffffffff167424 */ /* 0x000fe200078e00ff */
[----:B------:R-:W-:Y:S01]  /*65d0*/  PRMT R10, RZ, 0x7610, R10 ;  /* 0x00007610ff0a7816 */ /* 0x000fe2000000000a */
[----:B------:R-:W-:Y:S01]  /*65e0*/  IMAD.MOV.U32 R18, RZ, RZ, -0x1 ;  /* 0xffffffffff127424 */ /* 0x000fe200078e00ff */
[----:B------:R-:W-:Y:S01]  /*65f0*/  ISETP.LT.U32.AND P1, PT, R8, 0x9, P1 ;  /* 0x000000090800780c */ /* 0x000fe20000f21070 */
[----:B------:R-:W-:Y:S01]  /*6600*/  IMAD.MOV.U32 R19, RZ, RZ, -0x1 ;  /* 0xffffffffff137424 */ /* 0x000fe200078e00ff */
[----:B------:R-:W-:Y:S01]  /*6610*/  PLOP3.LUT P3, PT, PT, PT, UP0, 0x80, 0x0 ;  /* 0x000000000000781c */ /* 0x000fe20003f6f008 */
[----:B------:R-:W0:Y:S01]  /*6620*/  @P4 S2R R5, SR_CgaCtaId ;  /* 0x0000000000054919 */ /* 0x000e220000008800 */
[----:B------:R-:W-:-:S04]  /*6630*/  @P4 MOV R4, 0x400 ;  /* 0x0000040000044802 */ /* 0x000fc80000000f00 */
[----:B0-----:R-:W-:Y:S01]  /*6640*/  @P4 LEA R6, R5, R4, 0x18 ;  /* 0x0000000405064211 */ /* 0x001fe200078ec0ff */
[----:B------:R-:W-:Y:S01]  /*6650*/  IMAD.WIDE.U32 R4, R7, 0x38e38e39, RZ ;  /* 0x38e38e3907047825 */ /* 0x000fe200078e00ff */
[----:B------:R-:W-:Y:S02]  /*6660*/  SEL R4, RZ, 0x1, !P1 ;  /* 0x00000001ff047807 */ /* 0x000fe40004800000 */
[----:B------:R0:W-:Y:S02]  /*6670*/  @P4 SYNCS.ARRIVE.TRANS64.A1T0 RZ, [R6+URZ+0xc8], RZ ;  /* 0x0000c8ff06ff49a7 */ /* 0x0001e4000810003f */
[----:B------:R-:W-:Y:S02]  /*6680*/  LOP3.LUT R3, R3, R4, RZ, 0x3c, !PT ;  /* 0x0000000403037212 */ /* 0x000fe400078e3cff */
[----:B------:R-:W-:Y:S02]  /*6690*/  PRMT R4, RZ, 0x7610, R4 ;  /* 0x00007610ff047816 */ /* 0x000fe40000000004 */
[----:B0-----:R-:W-:-:S04]  /*66a0*/  SHF.R.U32.HI R6, RZ, 0x1, R5 ;  /* 0x00000001ff067819 */ /* 0x001fc80000011605 */
[----:B------:R-:W-:Y:S01]  /*66b0*/  @P3 LOP3.LUT R3, R3, 0x1, R6, 0x78, !PT ;  /* 0x0000000103033812 */ /* 0x000fe200078e7806 */
[----:B------:R-:W-:Y:S01]  /*66c0*/  IMAD R8, R6, -0x9, R7 ;  /* 0xfffffff706087824 */ /* 0x000fe200078e0207 */
[----:B--2---:R-:W-:-:S04]  /*66d0*/  IADD3 R16, P4, R16, R20, RZ ;  /* 0x0000001410107210 */ /* 0x004fc80007f9e0ff */
[----:B------:R-:W-:Y:S01]  /*66e0*/  ISETP.GE.U32.AND P1, PT, R16, UR8, PT ;  /* 0x0000000810007c0c */ /* 0x000fe2000bf26070 */
[----:B------:R-:W-:-:S05]  /*66f0*/  IMAD.X R17, R17, 0x1, R0, P4 ;  /* 0x0000000111117824 */ /* 0x000fca00020e0600 */
[----:B------:R-:W-:-:S13]  /*6700*/  ISETP.GE.U32.AND.EX P1, PT, R17, UR9, PT, P1 ;  /* 0x0000000911007c0c */ /* 0x000fda000bf26110 */
[----:B------:R-:W-:Y:S05]  /*6710*/  @P1 BRA `(.L_x_177) ;  /* 0x00000004004c1947 */ /* 0x000fea0003800000 */
[----:B------:R-:W0:Y:S01]  /*6720*/  S2R R12, SR_CTAID.X ;  /* 0x00000000000c7919 */ /* 0x000e220000002500 */
[----:B------:R-:W-:Y:S01]  /*6730*/  ULDC.64 UR8, c[0x0][0x628] ;  /* 0x00018a0000087ab9 */ /* 0x000fe20000000a00 */
[----:B------:R-:W1:Y:S01]  /*6740*/  LDC R13, c[0x0][0x144] ;  /* 0x00005100ff0d7b82 */ /* 0x000e620000000800 */
[----:B------:R-:W-:Y:S01]  /*6750*/  ISETP.NE.U32.AND P1, PT, RZ, UR8, PT ;  /* 0x00000008ff007c0c */ /* 0x000fe2000bf25070 */
[----:B------:R-:W2:Y:S01]  /*6760*/  S2R R11, SR_CTAID.Y ;  /* 0x00000000000b7919 */ /* 0x000ea20000002600 */
[----:B------:R-:W-:Y:S01]  /*6770*/  ULDC UR10, c[0x0][0x150] ;  /* 0x00005400000a7ab9 */ /* 0x000fe20000000800 */
[----:B------:R-:W-:Y:S01]  /*6780*/  ULDC UR11, c[0x0][0x630] ;  /* 0x00018c00000b7ab9 */ /* 0x000fe20000000800 */
[----:B------:R-:W-:Y:S01]  /*6790*/  ISETP.NE.AND.EX P1, PT, RZ, UR9, PT, P1 ;  /* 0x00000009ff007c0c */ /* 0x000fe2000bf25310 */
[----:B------:R-:W-:Y:S01]  /*67a0*/  IMAD.MOV.U32 R4, RZ, RZ, R16 ;  /* 0x000000ffff047224 */ /* 0x000fe200078e0010 */
[----:B0-----:R-:W-:-:S05]  /*67b0*/  I2FP.F32.U32 R5, R12 ;  /* 0x0000000c00057245 */ /* 0x001fca0000201000 */
[----:B------:R-:W-:Y:S01]  /*67c0*/  FMUL R14, R5, UR10 ;  /* 0x0000000a050e7c20 */ /* 0x000fe20008400000 */
[----:B------:R-:W-:-:S05]  /*67d0*/  IMAD.MOV.U32 R5, RZ, RZ, R17 ;  /* 0x000000ffff057224 */ /* 0x000fca00078e0011 */
[----:B--2---:R-:W-:Y:S05]  /*67e0*/  @!P1 BRA `(.L_x_178) ;  /* 0x0000000000289947 */ /* 0x004fea0003800000 */
[----:B------:R-:W-:Y:S02]  /*67f0*/  ULDC UR10, c[0x0][0x634] ;  /* 0x00018d00000a7ab9 */ /* 0x000fe40000000800 */
[----:B------:R-:W-:-:S05]  /*6800*/  IADD3 R5, P1, R16, UR10, RZ ;  /* 0x0000000a10057c10 */ /* 0x000fca000ff3e0ff */
[----:B------:R-:W-:-:S04]  /*6810*/  IMAD.X R15, RZ, RZ, R17, P1 ;  /* 0x000000ffff0f7224 */ /* 0x000fc800008e0611 */
[----:B------:R-:W-:-:S04]  /*6820*/  IMAD.WIDE.U32 R6, R15, UR8, RZ ;  /* 0x000000080f067c25 */ /* 0x000fc8000f8e00ff */
[----:B------:R-:W-:-:S04]  /*6830*/  IMAD.WIDE.U32 R6, P1, R5, UR9, R6 ;  /* 0x0000000905067c25 */ /* 0x000fc8000f820006 */
[----:B------:R-:W-:-:S04]  /*6840*/  IMAD.WIDE.U32 R4, R5, UR8, RZ ;  /* 0x0000000805047c25 */ /* 0x000fc8000f8e00ff */
[----:B------:R-:W-:Y:S01]  /*6850*/  IMAD.MOV.U32 R4, RZ, RZ, R7 ;  /* 0x000000ffff047224 */ /* 0x000fe200078e0007 */
[----:B------:R-:W-:Y:S01]  /*6860*/  IADD3 RZ, P3, R5, R6, RZ ;  /* 0x0000000605ff7210 */ /* 0x000fe20007f7e0ff */
[----:B------:R-:W-:-:S04]  /*6870*/  IMAD.X R5, RZ, RZ, RZ, P1 ;  /* 0x000000ffff057224 */ /* 0x000fc800008e06ff */
[----:B------:R-:W-:-:S08]  /*6880*/  IMAD.WIDE.U32.X R4, R15, UR9, R4, P3 ;  /* 0x000000090f047c25 */ /* 0x000fd000098e0404 */
.L_x_178:
[--C-:B------:R-:W-:Y:S01]  /*6890*/  SHF.R.U64 R19, R4, UR11, R5.reuse ;  /* 0x0000000b04137c19 */ /* 0x100fe20008001205 */
[----:B------:R-:W0:Y:S01]  /*68a0*/  F2I.U32.TRUNC.NTZ R14, R14 ;  /* 0x0000000e000e7305 */ /* 0x000e22000020f000 */
[----:B------:R-:W-:Y:S01]  /*68b0*/  SHF.R.U32.HI R4, RZ, UR11, R5 ;  /* 0x0000000bff047c19 */ /* 0x000fe20008011605 */
[----:B------:R-:W-:Y:S01]  /*68c0*/  ULDC.64 UR8, c[0x0][0x620] ;  /* 0x0001880000087ab9 */ /* 0x000fe20000000a00 */
[----:B------:R-:W-:Y:S01]  /*68d0*/  IADD3 R7, P1, RZ, -R19, RZ ;  /* 0x80000013ff077210 */ /* 0x000fe20007f3e0ff */
[----:B------:R-:W-:Y:S01]  /*68e0*/  ULDC.64 UR10, c[0x0][0x640] ;  /* 0x00019000000a7ab9 */ /* 0x000fe20000000a00 */
[----:B------:R-:W2:Y:S03]  /*68f0*/  LDC R18, c[0x0][0x148] ;  /* 0x00005200ff127b82 */ /* 0x000ea60000000800 */
[----:B------:R-:W-:Y:S01]  /*6900*/  IMAD.X R4, RZ, RZ, ~R4, P1 ;  /* 0x000000ffff047224 */ /* 0x000fe200008e0e04 */
[----:B------:R-:W-:-:S03]  /*6910*/  ISETP.NE.U32.AND P1, PT, RZ, UR10, PT ;  /* 0x0000000aff007c0c */ /* 0x000fc6000bf25070 */
[----:B------:R-:W-:Y:S01]  /*6920*/  IMAD R6, R4, UR8, RZ ;  /* 0x0000000804067c24 */ /* 0x000fe2000f8e02ff */
[----:B------:R-:W-:Y:S01]  /*6930*/  ISETP.NE.AND.EX P1, PT, RZ, UR11, PT, P1 ;  /* 0x0000000bff007c0c */ /* 0x000fe2000bf25310 */
[----:B------:R-:W-:Y:S01]  /*6940*/  IMAD.WIDE.U32 R4, R7, UR8, R16 ;  /* 0x0000000807047c25 */ /* 0x000fe2000f8e0010 */
[----:B------:R-:W-:-:S03]  /*6950*/  ULDC UR8, c[0x0][0x618] ;  /* 0x0001860000087ab9 */ /* 0x000fc60000000800 */
[----:B------:R-:W-:Y:S01]  /*6960*/  IMAD R7, R7, UR9, R6 ;  /* 0x0000000907077c24 */ /* 0x000fe2000f8e0206 */
[----:B------:R-:W-:Y:S01]  /*6970*/  ULDC UR9, c[0x0][0x154] ;  /* 0x0000550000097ab9 */ /* 0x000fe20000000800 */
[----:B0-----:R-:W-:Y:S02]  /*6980*/  IMAD.MOV R6, RZ, RZ, -R14 ;  /* 0x000000ffff067224 */ /* 0x001fe400078e0a0e */
[----:B------:R-:W-:Y:S02]  /*6990*/  IMAD.IADD R5, R5, 0x1, R7 ;  /* 0x0000000105057824 */ /* 0x000fe400078e0207 */
[----:B-1----:R-:W-:Y:S01]  /*69a0*/  IMAD R12, R13, R6, R12 ;  /* 0x000000060d0c7224 */ /* 0x002fe200078e020c */
[----:B------:R-:W-:Y:S02]  /*69b0*/  I2FP.F32.U32 R6, R11 ;  /* 0x0000000b00067245 */ /* 0x000fe40000201000 */
[--C-:B------:R-:W-:Y:S02]  /*69c0*/  SHF.R.U64 R13, R4, UR8, R5.reuse ;  /* 0x00000008040d7c19 */ /* 0x100fe40008001205 */
[----:B------:R-:W-:Y:S01]  /*69d0*/  SHF.R.U32.HI R4, RZ, UR8, R5 ;  /* 0x00000008ff047c19 */ /* 0x000fe20008011605 */
[----:B------:R-:W-:Y:S01]  /*69e0*/  FMUL R6, R6, UR9 ;  /* 0x0000000906067c20 */ /* 0x000fe20008400000 */
[----:B------:R-:W-:-:S02]  /*69f0*/  ULDC UR8, c[0x0][0x608] ;  /* 0x0001820000087ab9 */ /* 0x000fc40000000800 */
[--C-:B------:R-:W-:Y:S01]  /*6a00*/  SHF.R.U64 R15, R13, UR8, R4.reuse ;  /* 0x000000080d0f7c19 */ /* 0x100fe20008001204 */
[----:B------:R0:W1:Y:S01]  /*6a10*/  F2I.U32.TRUNC.NTZ R20, R6 ;  /* 0x0000000600147305 */ /* 0x000062000020f000 */
[----:B------:R-:W-:Y:S01]  /*6a20*/  SHF.R.U32.HI R4, RZ, UR8, R4 ;  /* 0x00000008ff047c19 */ /* 0x000fe20008011604 */
[----:B------:R-:W-:-:S03]  /*6a30*/  ULDC UR8, c[0x0][0x658] ;  /* 0x0001960000087ab9 */ /* 0x000fc60000000800 */
[--C-:B------:R-:W-:Y:S02]  /*6a40*/  SHF.R.U64 R14, R15, UR8, R4.reuse ;  /* 0x000000080f0e7c19 */ /* 0x100fe40008001204 */
[----:B------:R-:W-:-:S03]  /*6a50*/  SHF.R.U32.HI R21, RZ, UR8, R4 ;  /* 0x00000008ff157c19 */ /* 0x000fc60008011604 */
[----:B------:R-:W-:Y:S02]  /*6a60*/  IMAD.MOV.U32 R4, RZ, RZ, R14 ;  /* 0x000000ffff047224 */ /* 0x000fe400078e000e */
[----:B------:R-:W-:Y:S01]  /*6a70*/  IMAD.MOV.U32 R5, RZ, RZ, R21 ;  /* 0x000000ffff057224 */ /* 0x000fe200078e0015 */
[----:B0-----:R-:W-:Y:S06]  /*6a80*/  @!P1 BRA `(.L_x_179) ;  /* 0x0000000000289947 */ /* 0x001fec0003800000 */
        /* <DEDUP_REMOVED lines=10> */
.L_x_179:
[----:B------:R-:W-:Y:S01]  /*6b30*/  ISETP.NE.AND P1, PT, R2, 0x1, PT ;  /* 0x000000010200780c */ /* 0x000fe20003f25270 */
[----:B------:R-:W-:Y:S01]  /*6b40*/  ULDC UR8, c[0x0][0x648] ;  /* 0x0001920000087ab9 */ /* 0x000fe20000000800 */
[----:B------:R-:W-:Y:S01]  /*6b50*/  LOP3.LUT R15, R15, UR13, RZ, 0xc0, !PT ;  /* 0x0000000d0f0f7c12 */ /* 0x000fe2000f8ec0ff */
[----:B-1----:R-:W-:Y:S01]  /*6b60*/  IMAD.MOV R20, RZ, RZ, -R20 ;  /* 0x000000ffff147224 */ /* 0x002fe200078e0a14 */
[----:B------:R-:W-:Y:S01]  /*6b70*/  SHF.R.U64 R4, R4, UR8, R5 ;  /* 0x0000000804047c19 */ /* 0x000fe20008001205 */
[----:B------:R-:W-:Y:S01]  /*6b80*/  ULDC UR8, c[0x0][0x638] ;  /* 0x00018e0000087ab9 */ /* 0x000fe20000000800 */
[----:B------:R-:W-:Y:S01]  /*6b90*/  LOP3.LUT R13, R13, UR4, RZ, 0xc0, !PT ;  /* 0x000000040d0d7c12 */ /* 0x000fe2000f8ec0ff */
[----:B------:R-:W-:Y:S02]  /*6ba0*/  ULDC UR9, c[0x0][0x610] ;  /* 0x0001840000097ab9 */ /* 0x000fe40000000800 */
[----:B------:R-:W-:Y:S02]  /*6bb0*/  IMAD.MOV R5, RZ, RZ, -R4 ;  /* 0x000000ffff057224 */ /* 0x000fe400078e0a04 */
[----:B------:R-:W-:-:S02]  /*6bc0*/  IMAD R15, R4, UR5, R15 ;  /* 0x00000005040f7c24 */ /* 0x000fc4000f8e020f */
[----:B--2---:R-:W-:Y:S02]  /*6bd0*/  @P1 IMAD R12, R18, R20, R11 ;  /* 0x00000014120c1224 */ /* 0x004fe400078e020b */
[----:B------:R-:W-:Y:S01]  /*6be0*/  IMAD R14, R5, UR8, R14 ;  /* 0x00000008050e7c24 */ /* 0x000fe2000f8e020e */
[----:B------:R-:W-:Y:S01]  /*6bf0*/  ULDC UR8, c[0x0][0x600] ;  /* 0x0001800000087ab9 */ /* 0x000fe20000000800 */
[----:B------:R-:W-:Y:S02]  /*6c00*/  IMAD R12, R15, UR9, R12 ;  /* 0x000000090f0c7c24 */ /* 0x000fe4000f8e020c */
[----:B------:R-:W-:Y:S02]  /*6c10*/  IMAD R5, R14, UR8, R13 ;  /* 0x000000080e057c24 */ /* 0x000fe4000f8e020d */
[----:B------:R-:W-:-:S03]  /*6c20*/  IMAD.MOV.U32 R4, RZ, RZ, 0x1 ;  /* 0x00000001ff047424 */ /* 0x000fc600078e00ff */
[----:B------:R-:W-:Y:S02]  /*6c30*/  SEL R18, R5, R12, !P1 ;  /* 0x0000000c05127207 */ /* 0x000fe40004800000 */
[----:B------:R-:W-:-:S07]  /*6c40*/  SEL R22, R12, R5, !P1 ;  /* 0x000000050c167207 */ /* 0x000fce0004800000 */
.L_x_177:
[----:B------:R-:W-:Y:S05]  /*6c50*/  BSYNC B1 ;  /* 0x0000000000017941 */ /* 0x000fea0003800000 */
.L_x_176:
[----:B------:R-:W-:-:S13]  /*6c60*/  LOP3.LUT P1, RZ, R4, 0xff, RZ, 0xc0, !PT ;  /* 0x000000ff04ff7812 */ /* 0x000fda000782c0ff */
[----:B------:R-:W-:Y:S05]  /*6c70*/  @P1 BRA `(.L_x_180) ;  /* 0xfffffff400281947 */ /* 0x000fea000383ffff */
[----:B------:R-:W-:Y:S05]  /*6c80*/  BSYNC B0 ;  /* 0x0000000000007941 */ /* 0x000fea0003800000 */
.L_x_168:
[----:B------:R-:W-:-:S03]  /*6c90*/  UMOV UR8, 0xffffffff ;  /* 0xffffffff00087882 */ /* 0x000fc60000000000 */
[----:B------:R-:W-:Y:S05]  /*6ca0*/  BRA.DIV UR8, `(.L_x_181) ;  /* 0x0000000608fc7947 */ /* 0x000fea000b800000 */
[----:B------:R-:W-:-:S13]  /*6cb0*/  ELECT P6, URZ, PT ;  /* 0x00000000003f782f */ /* 0x000fda00038c0000 */
.L_x_202:
[----:B------:R-:W-:Y:S04]  /*6cc0*/  BSSY B0, `(.L_x_182) ;  /* 0x0000058000007945 */ /* 0x000fe80003800000 */
[----:B------:R-:W-:Y:S05]  /*6cd0*/  @!P6 BRA `(.L_x_183) ;  /* 0x000000040058e947 */ /* 0x000fea0003800000 */
[----:B------:R-:W-:-:S04]  /*6ce0*/  LOP3.LUT R23, R23, 0x2, RZ, 0xfc, !PT ;  /* 0x0000000217177812 */ /* 0x000fc800078efcff */
[----:B------:R-:W-:-:S13]  /*6cf0*/  ISETP.NE.AND P0, PT, R23, 0x3, PT ;  /* 0x000000031700780c */ /* 0x000fda0003f05270 */
[----:B------:R-:W-:Y:S05]  /*6d00*/  @!P0 BRA `(.L_x_184) ;  /* 0x0000000000048947 */ /* 0x000fea0003800000 */
[----:B------:R-:W-:Y:S01]  /*6d10*/  BPT.TRAP 0x1 ;  /* 0x000000040000795c */ /* 0x000fe20000300000 */
.L_x_184:
[----:B------:R-:W0:Y:S01]  /*6d20*/  S2R R5, SR_CgaCtaId ;  /* 0x0000000000057919 */ /* 0x000e220000008800 */
[----:B------:R-:W-:Y:S02]  /*6d30*/  MOV R0, 0x400 ;  /* 0x0000040000007802 */ /* 0x000fe40000000f00 */
[----:B------:R-:W-:Y:S02]  /*6d40*/  SHF.L.U32 R2, R3, 0x1f, RZ ;  /* 0x0000001f03027819 */ /* 0x000fe400000006ff */
[----:B0-----:R-:W-:-:S05]  /*6d50*/  LEA R5, R5, R0, 0x18 ;  /* 0x0000000005057211 */ /* 0x001fca00078ec0ff */
[----:B------:R-:W-:-:S04]  /*6d60*/  VIADD R5, R5, 0x48 ;  /* 0x0000004805057836 */ /* 0x000fc80000000000 */
[C---:B------:R-:W-:Y:S02]  /*6d70*/  IMAD R7, R8.reuse, 0x8, R5 ;  /* 0x0000000808077824 */ /* 0x040fe400078e0205 */
[----:B------:R-:W-:Y:S02]  /*6d80*/  VIADD R8, R8, 0x1 ;  /* 0x0000000108087836 */ /* 0x000fe40000000000 */
[----:B------:R-:W0:Y:S03]  /*6d90*/  SYNCS.PHASECHK.TRANS64.TRYWAIT P0, [R7+URZ], R2 ;  /* 0x00000002070075a7 */ /* 0x000e26000800017f */
[----:B------:R-:W-:-:S04]  /*6da0*/  ISETP.NE.AND P1, PT, R8, 0x9, PT ;  /* 0x000000090800780c */ /* 0x000fc80003f25270 */
[----:B------:R-:W-:Y:S02]  /*6db0*/  SEL R0, RZ, 0x1, P1 ;  /* 0x00000001ff007807 */ /* 0x000fe40000800000 */
[----:B------:R-:W-:Y:S02]  /*6dc0*/  SEL R8, R8, RZ, P1 ;  /* 0x000000ff08087207 */ /* 0x000fe40000800000 */
[----:B------:R-:W-:-:S03]  /*6dd0*/  LOP3.LUT R9, R3, R0, RZ, 0x3c, !PT ;  /* 0x0000000003097212 */ /* 0x000fc600078e3cff */
[----:B------:R-:W-:Y:S01]  /*6de0*/  IMAD R6, R8, 0x8, R5 ;  /* 0x0000000808067824 */ /* 0x000fe200078e0205 */
[----:B------:R-:W-:Y:S01]  /*6df0*/  SHF.L.U32 R3, R9, 0x1f, RZ ;  /* 0x0000001f09037819 */ /* 0x000fe200000006ff */
[----:B0-----:R-:W-:Y:S06]  /*6e00*/  @!P0 BRA `(.L_x_185) ;  /* 0x0000000400c48947 */ /* 0x001fec0003800000 */
.L_x_203:
[----:B------:R-:W1:Y:S01]  /*6e10*/  SYNCS.PHASECHK.TRANS64.TRYWAIT P0, [R6+URZ], R3 ;  /* 0x00000003060075a7 */ /* 0x000e62000800017f */
[----:B------:R-:W-:-:S05]  /*6e20*/  VIADD R0, R8, 0x1 ;  /* 0x0000000108007836 */ /* 0x000fca0000000000 */
[----:B------:R-:W-:-:S04]  /*6e30*/  ISETP.NE.AND P1, PT, R0, 0x9, PT ;  /* 0x000000090000780c */ /* 0x000fc80003f25270 */
[----:B0-----:R-:W-:Y:S02]  /*6e40*/  SEL R2, RZ, 0x1, P1 ;  /* 0x00000001ff027807 */ /* 0x001fe40000800000 */
[----:B------:R-:W-:Y:S02]  /*6e50*/  SEL R0, R0, RZ, P1 ;  /* 0x000000ff00007207 */ /* 0x000fe40000800000 */
[----:B------:R-:W-:-:S03]  /*6e60*/  LOP3.LUT R9, R9, R2, RZ, 0x3c, !PT ;  /* 0x0000000209097212 */ /* 0x000fc600078e3cff */
[----:B------:R-:W-:Y:S01]  /*6e70*/  IMAD R7, R0, 0x8, R5 ;  /* 0x0000000800077824 */ /* 0x000fe200078e0205 */
[----:B------:R-:W-:Y:S01]  /*6e80*/  SHF.L.U32 R4, R9, 0x1f, RZ ;  /* 0x0000001f09047819 */ /* 0x000fe200000006ff */
[----:B-1----:R-:W-:Y:S06]  /*6e90*/  @!P0 BRA `(.L_x_186) ;  /* 0x0000000400b48947 */ /* 0x002fec0003800000 */
.L_x_204:
[----:B------:R-:W1:Y:S01]  /*6ea0*/  SYNCS.PHASECHK.TRANS64.TRYWAIT P0, [R7+URZ], R4 ;  /* 0x00000004070075a7 */ /* 0x000e62000800017f */
[----:B------:R-:W-:-:S05]  /*6eb0*/  VIADD R0, R0, 0x1 ;  /* 0x0000000100007836 */ /* 0x000fca0000000000 */
[----:B------:R-:W-:-:S04]  /*6ec0*/  ISETP.NE.AND P1, PT, R0, 0x9, PT ;  /* 0x000000090000780c */ /* 0x000fc80003f25270 */
[----:B------:R-:W-:Y:S02]  /*6ed0*/  SEL R2, RZ, 0x1, P1 ;  /* 0x00000001ff027807 */ /* 0x000fe40000800000 */
[----:B------:R-:W-:Y:S02]  /*6ee0*/  SEL R0, R0, RZ, P1 ;  /* 0x000000ff00007207 */ /* 0x000fe40000800000 */
[----:B------:R-:W-:-:S03]  /*6ef0*/  LOP3.LUT R9, R9, R2, RZ, 0x3c, !PT ;  /* 0x0000000209097212 */ /* 0x000fc600078e3cff */
[----:B0-----:R-:W-:Y:S01]  /*6f00*/  IMAD R6, R0, 0x8, R5 ;  /* 0x0000000800067824 */ /* 0x001fe200078e0205 */
[----:B------:R-:W-:Y:S01]  /*6f10*/  SHF.L.U32 R3, R9, 0x1f, RZ ;  /* 0x0000001f09037819 */ /* 0x000fe200000006ff */
[----:B-1----:R-:W-:Y:S06]  /*6f20*/  @!P0 BRA `(.L_x_187) ;  /* 0x0000000400a48947 */ /* 0x002fec0003800000 */
.L_x_205:
        /* <DEDUP_REMOVED lines=9> */
.L_x_206:
        /* <DEDUP_REMOVED lines=9> */
.L_x_207:
        /* <DEDUP_REMOVED lines=9> */
.L_x_208:
        /* <DEDUP_REMOVED lines=9> */
.L_x_209:
[----:B------:R-:W1:Y:S01]  /*7170*/  SYNCS.PHASECHK.TRANS64.TRYWAIT P0, [R6+URZ], R3 ;  /* 0x00000003060075a7 */ /* 0x000e62000800017f */
[----:B------:R-:W-:-:S05]  /*7180*/  VIADD R0, R0, 0x1 ;  /* 0x0000000100007836 */ /* 0x000fca0000000000 */
[----:B------:R-:W-:-:S04]  /*7190*/  ISETP.NE.AND P1, PT, R0, 0x9, PT ;  /* 0x000000090000780c */ /* 0x000fc80003f25270 */
[----:B------:R-:W-:Y:S02]  /*71a0*/  SEL R2, RZ, 0x1, P1 ;  /* 0x00000001ff027807 */ /* 0x000fe40000800000 */
[----:B------:R-:W-:Y:S02]  /*71b0*/  SEL R0, R0, RZ, P1 ;  /* 0x000000ff00007207 */ /* 0x000fe40000800000 */
[----:B------:R-:W-:Y:S01]  /*71c0*/  LOP3.LUT R2, R9, R2, RZ, 0x3c, !PT ;  /* 0x0000000209027212 */ /* 0x000fe200078e3cff */
[----:B-1----:R-:W-:Y:S06]  /*71d0*/  @!P0 BRA `(.L_x_192) ;  /* 0x00000004005c8947 */ /* 0x002fec0003800000 */
.L_x_210:
[----:B------:R-:W-:Y:S01]  /*71e0*/  IMAD R5, R0, 0x8, R5 ;  /* 0x0000000800057824 */ /* 0x000fe200078e0205 */
[----:B------:R-:W-:-:S07]  /*71f0*/  SHF.L.U32 R0, R2, 0x1f, RZ ;  /* 0x0000001f02007819 */ /* 0x000fce00000006ff */
.L_x_193:
[----:B--2---:R2:W3:Y:S02]  /*7200*/  SYNCS.PHASECHK.TRANS64.TRYWAIT P0, [R5+URZ], R0 ;  /* 0x00000000050075a7 */ /* 0x0044e4000800017f */
[----:B---3--:R-:W-:Y:S05]  /*7210*/  @!P0 NANOSLEEP.SYNCS 0x989680 ;  /* 0x009896800000895d */ /* 0x008fea0003900000 */
[----:B------:R-:W3:Y:S02]  /*7220*/  @!P0 SYNCS.PHASECHK.TRANS64 P0, [R5+URZ], R0 ;  /* 0x00000000050085a7 */ /* 0x000ee4000800007f */
[----:B---3--:R-:W-:Y:S05]  /*7230*/  @!P0 BRA `(.L_x_193) ;  /* 0xfffffffc00f08947 */ /* 0x008fea000383ffff */
.L_x_183:
[----:B------:R-:W-:Y:S05]  /*7240*/  BSYNC B0 ;  /* 0x0000000000007941 */ /* 0x000fea0003800000 */
.L_x_182:
[----:B------:R-:W-:Y:S05]  /*7250*/  EXIT ;  /* 0x000000000000794d */ /* 0x000fea0003800000 */
.L_x_20:
[----:B0-----:R-:W-:-:S04]  /*7260*/  IMAD.U32 R3, RZ, RZ, UR43 ;  /* 0x0000002bff037e24 */ /* 0x001fc8000f8e00ff */
[----:B------:R0:W1:Y:S03]  /*7270*/  SYNCS.PHASECHK.TRANS64.TRYWAIT P0, [R3+URZ+-0x8], R0 ;  /* 0xfffff800030075a7 */ /* 0x000066000800017f */
[----:B-1----:R-:W-:Y:S05]  /*7280*/  @!P0 NANOSLEEP.SYNCS 0x989680 ;  /* 0x009896800000895d */ /* 0x002fea0003900000 */
[----:B------:R-:W1:Y:S02]  /*7290*/  @!P0 SYNCS.PHASECHK.TRANS64 P0, [R3+URZ+-0x8], R0 ;  /* 0xfffff800030085a7 */ /* 0x000e64000800007f */
[----:B-1----:R-:W-:Y:S05]  /*72a0*/  @!P0 BRA `(.L_x_20) ;  /* 0xfffffffc00ec8947 */ /* 0x002fea000383ffff */
[----:B------:R-:W-:Y:S05]  /*72b0*/  BRA `(.L_x_194) ;  /* 0xffffffa400707947 */ /* 0x000fea000383ffff */
.L_x_25:
[----:B-1----:R1:W2:Y:S02]  /*72c0*/  SYNCS.PHASECHK.TRANS64.TRYWAIT P1, [R3+URZ], R0 ;  /* 0x00000000030075a7 */ /* 0x0022a4000802017f */
[----:B--2---:R-:W-:Y:S05]  /*72d0*/  @!P1 NANOSLEEP.SYNCS 0x989680 ;  /* 0x009896800000995d */ /* 0x004fea0003900000 */
[----:B------:R-:W2:Y:S02]  /*72e0*/  @!P1 SYNCS.PHASECHK.TRANS64 P1, [R3+URZ], R0 ;  /* 0x00000000030095a7 */ /* 0x000ea4000802007f */
[----:B--2---:R-:W-:Y:S05]  /*72f0*/  @!P1 BRA `(.L_x_25) ;  /* 0xfffffffc00f09947 */ /* 0x004fea000383ffff */
[----:B------:R-:W-:Y:S05]  /*7300*/  BRA `(.L_x_24) ;  /* 0xffffffa400e47947 */ /* 0x000fea000383ffff */
.L_x_30:
[----:B-1----:R-:W-:-:S04]  /*7310*/  IMAD.U32 R5, RZ, RZ, UR4 ;  /* 0x00000004ff057e24 */ /* 0x002fc8000f8e00ff */
[----:B------:R1:W2:Y:S03]  /*7320*/  SYNCS.PHASECHK.TRANS64.TRYWAIT P1, [R5+URZ], R4 ;  /* 0x00000004050075a7 */ /* 0x0002a6000802017f */
[----:B--2---:R-:W-:Y:S05]  /*7330*/  @!P1 NANOSLEEP.SYNCS 0x989680 ;  /* 0x009896800000995d */ /* 0x004fea0003900000 */
[----:B------:R-:W2:Y:S02]  /*7340*/  @!P1 SYNCS.PHASECHK.TRANS64 P1, [R5+URZ], R4 ;  /* 0x00000004050095a7 */ /* 0x000ea4000802007f */
[----:B--2---:R-:W-:Y:S05]  /*7350*/  @!P1 BRA `(.L_x_30) ;  /* 0xfffffffc00ec9947 */ /* 0x004fea000383ffff */
[----:B------:R-:W-:Y:S05]  /*7360*/  BRA `(.L_x_29) ;  /* 0xffffffa800b47947 */ /* 0x000fea000383ffff */
.L_x_36:
[----:B0-----:R-:W-:-:S04]  /*7370*/  IMAD.U32 R3, RZ, RZ, UR43 ;  /* 0x0000002bff037e24 */ /* 0x001fc8000f8e00ff */
[----:B------:R0:W1:Y:S03]  /*7380*/  SYNCS.PHASECHK.TRANS64.TRYWAIT P0, [R3+URZ+0x8], R0 ;  /* 0x00000800030075a7 */ /* 0x000066000800017f */
[----:B-1----:R-:W-:Y:S05]  /*7390*/  @!P0 NANOSLEEP.SYNCS 0x989680 ;  /* 0x009896800000895d */ /* 0x002fea0003900000 */
[----:B------:R-:W1:Y:S02]  /*73a0*/  @!P0 SYNCS.PHASECHK.TRANS64 P0, [R3+URZ+0x8], R0 ;  /* 0x00000800030085a7 */ /* 0x000e64000800007f */
[----:B-1----:R-:W-:Y:S05]  /*73b0*/  @!P0 BRA `(.L_x_36) ;  /* 0xfffffffc00ec8947 */ /* 0x002fea000383ffff */
[----:B------:R-:W-:Y:S05]  /*73c0*/  BRA `(.L_x_195) ;  /* 0xffffffac00f47947 */ /* 0x000fea000383ffff */
.L_x_169:
[----:B------:R-:W-:Y:S01]  /*73d0*/  BSSY B1, `(.L_x_196) ;  /* 0x0000006000017945 */ /* 0x000fe20003800000 */
[----:B------:R-:W-:-:S07]  /*73e0*/  IMAD.MOV.U32 R15, RZ, RZ, -0x1 ;  /* 0xffffffffff0f7424 */ /* 0x000fce00078e00ff */
[----:B-----5:R-:W-:Y:S05]  /*73f0*/  WARPSYNC.COLLECTIVE R15, `(.L_x_197) ;  /* 0x000000000f0c7348 */ /* 0x020fea0003c00000 */
[----:B------:R-:W-:Y:S02]  /*7400*/  ELECT P6, UR62, PT ;  /* 0x00000000003e782f */ /* 0x000fe400038c0000 */
[----:B------:R-:W-:Y:S01]  /*7410*/  MOV R14, UR62 ;  /* 0x0000003e000e7c02 */ /* 0x000fe20008000f00 */
[----:B-----5:R-:W-:Y:S10]  /*7420*/  ENDCOLLECTIVE ;  /* 0x000000000000791b */ /* 0x020ff40003800000 */
.L_x_197:
[----:B------:R-:W-:Y:S05]  /*7430*/  BSYNC B1 ;  /* 0x0000000000017941 */ /* 0x000fea0003800000 */
.L_x_196:
[----:B------:R-:W-:Y:S05]  /*7440*/  BRA `(.L_x_198) ;  /* 0xffffffec00407947 */ /* 0x000fea000383ffff */
.L_x_172:
[----:B-1----:R1:W2:Y:S02]  /*7450*/  SYNCS.PHASECHK.TRANS64.TRYWAIT P1, [R11+URZ+0x48], R6 ;  /* 0x000048060b0075a7 */ /* 0x0022a4000802017f */
[----:B--2---:R-:W-:Y:S05]  /*7460*/  @!P1 NANOSLEEP.SYNCS 0x989680 ;  /* 0x009896800000995d */ /* 0x004fea0003900000 */
[----:B------:R-:W2:Y:S02]  /*7470*/  @!P1 SYNCS.PHASECHK.TRANS64 P1, [R11+URZ+0x48], R6 ;  /* 0x000048060b0095a7 */ /* 0x000ea4000802007f */
[----:B--2---:R-:W-:Y:S05]  /*7480*/  @!P1 BRA `(.L_x_172) ;  /* 0xfffffffc00f09947 */ /* 0x004fea000383ffff */
[----:B------:R-:W-:Y:S05]  /*7490*/  BRA `(.L_x_199) ;  /* 0xffffffec00787947 */ /* 0x000fea000383ffff */
.L_x_181:
[----:B------:R-:W-:Y:S01]  /*74a0*/  BSSY B0, `(.L_x_200) ;  /* 0x0000006000007945 */ /* 0x000fe20003800000 */
[----:B------:R-:W-:-:S07]  /*74b0*/  IMAD.MOV.U32 R15, RZ, RZ, -0x1 ;  /* 0xffffffffff0f7424 */ /* 0x000fce00078e00ff */
[----:B-----5:R-:W-:Y:S05]  /*74c0*/  WARPSYNC.COLLECTIVE R15, `(.L_x_201) ;  /* 0x000000000f0c7348 */ /* 0x020fea0003c00000 */
[----:B------:R-:W-:Y:S02]  /*74d0*/  ELECT P6, UR62, PT ;  /* 0x00000000003e782f */ /* 0x000fe400038c0000 */
[----:B------:R-:W-:Y:S01]  /*74e0*/  MOV R14, UR62 ;  /* 0x0000003e000e7c02 */ /* 0x000fe20008000f00 */
[----:B-----5:R-:W-:Y:S10]  /*74f0*/  ENDCOLLECTIVE ;  /* 0x000000000000791b */ /* 0x020ff40003800000 */
.L_x_201:
[----:B------:R-:W-:Y:S05]  /*7500*/  BSYNC B0 ;  /* 0x0000000000007941 */ /* 0x000fea0003800000 */
.L_x_200:
[----:B------:R-:W-:Y:S05]  /*7510*/  BRA `(.L_x_202) ;  /* 0xfffffff400e87947 */ /* 0x000fea000383ffff */
.L_x_185:
[----:B0-----:R0:W1:Y:S02]  /*7520*/  SYNCS.PHASECHK.TRANS64.TRYWAIT P0, [R7+URZ], R2 ;  /* 0x00000002070075a7 */ /* 0x001064000800017f */
[----:B-1----:R-:W-:Y:S05]  /*7530*/  @!P0 NANOSLEEP.SYNCS 0x989680 ;  /* 0x009896800000895d */ /* 0x002fea0003900000 */
[----:B------:R-:W1:Y:S02]  /*7540*/  @!P0 SYNCS.PHASECHK.TRANS64 P0, [R7+URZ], R2 ;  /* 0x00000002070085a7 */ /* 0x000e64000800007f */
[----:B-1----:R-:W-:Y:S05]  /*7550*/  @!P0 BRA `(.L_x_185) ;  /* 0xfffffffc00f08947 */ /* 0x002fea000383ffff */
[----:B------:R-:W-:Y:S05]  /*7560*/  BRA `(.L_x_203) ;  /* 0xfffffff800287947 */ /* 0x000fea000383ffff */
.L_x_186:
[----:B0-----:R0:W1:Y:S02]  /*7570*/  SYNCS.PHASECHK.TRANS64.TRYWAIT P0, [R6+URZ], R3 ;  /* 0x00000003060075a7 */ /* 0x001064000800017f */
[----:B-1----:R-:W-:Y:S05]  /*7580*/  @!P0 NANOSLEEP.SYNCS 0x989680 ;  /* 0x009896800000895d */ /* 0x002fea0003900000 */
[----:B------:R-:W1:Y:S02]  /*7590*/  @!P0 SYNCS.PHASECHK.TRANS64 P0, [R6+URZ], R3 ;  /* 0x00000003060085a7 */ /* 0x000e64000800007f */
[----:B-1----:R-:W-:Y:S05]  /*75a0*/  @!P0 BRA `(.L_x_186) ;  /* 0xfffffffc00f08947 */ /* 0x002fea000383ffff */
[----:B------:R-:W-:Y:S05]  /*75b0*/  BRA `(.L_x_204) ;  /* 0xfffffff800387947 */ /* 0x000fea000383ffff */
.L_x_187:
[----:B0-----:R0:W1:Y:S02]  /*75c0*/  SYNCS.PHASECHK.TRANS64.TRYWAIT P0, [R7+URZ], R4 ;  /* 0x00000004070075a7 */ /* 0x001064000800017f */
[----:B-1----:R-:W-:Y:S05]  /*75d0*/  @!P0 NANOSLEEP.SYNCS 0x989680 ;  /* 0x009896800000895d */ /* 0x002fea0003900000 */
[----:B------:R-:W1:Y:S02]  /*75e0*/  @!P0 SYNCS.PHASECHK.TRANS64 P0, [R7+URZ], R4 ;  /* 0x00000004070085a7 */ /* 0x000e64000800007f */
[----:B-1----:R-:W-:Y:S05]  /*75f0*/  @!P0 BRA `(.L_x_187) ;  /* 0xfffffffc00f08947 */ /* 0x002fea000383ffff */
[----:B------:R-:W-:Y:S05]  /*7600*/  BRA `(.L_x_205) ;  /* 0xfffffff800487947 */ /* 0x000fea000383ffff */
.L_x_188:
[----:B0-----:R0:W1:Y:S02]  /*7610*/  SYNCS.PHASECHK.TRANS64.TRYWAIT P0, [R6+URZ], R3 ;  /* 0x00000003060075a7 */ /* 0x001064000800017f */
[----:B-1----:R-:W-:Y:S05]  /*7620*/  @!P0 NANOSLEEP.SYNCS 0x989680 ;  /* 0x009896800000895d */ /* 0x002fea0003900000 */
[----:B------:R-:W1:Y:S02]  /*7630*/  @!P0 SYNCS.PHASECHK.TRANS64 P0, [R6+URZ], R3 ;  /* 0x00000003060085a7 */ /* 0x000e64000800007f */
[----:B-1----:R-:W-:Y:S05]  /*7640*/  @!P0 BRA `(.L_x_188) ;  /* 0xfffffffc00f08947 */ /* 0x002fea000383ffff */
[----:B------:R-:W-:Y:S05]  /*7650*/  BRA `(.L_x_206) ;  /* 0xfffffff800587947 */ /* 0x000fea000383ffff */
.L_x_189:
[----:B0-----:R0:W1:Y:S02]  /*7660*/  SYNCS.PHASECHK.TRANS64.TRYWAIT P0, [R7+URZ], R4 ;  /* 0x00000004070075a7 */ /* 0x001064000800017f */
[----:B-1----:R-:W-:Y:S05]  /*7670*/  @!P0 NANOSLEEP.SYNCS 0x989680 ;  /* 0x009896800000895d */ /* 0x002fea0003900000 */
[----:B------:R-:W1:Y:S02]  /*7680*/  @!P0 SYNCS.PHASECHK.TRANS64 P0, [R7+URZ], R4 ;  /* 0x00000004070085a7 */ /* 0x000e64000800007f */
[----:B-1----:R-:W-:Y:S05]  /*7690*/  @!P0 BRA `(.L_x_189) ;  /* 0xfffffffc00f08947 */ /* 0x002fea000383ffff */
[----:B------:R-:W-:Y:S05]  /*76a0*/  BRA `(.L_x_207) ;  /* 0xfffffff800687947 */ /* 0x000fea000383ffff */
.L_x_190:
[----:B0-----:R0:W1:Y:S02]  /*76b0*/  SYNCS.PHASECHK.TRANS64.TRYWAIT P0, [R6+URZ], R3 ;  /* 0x00000003060075a7 */ /* 0x001064000800017f */
[----:B-1----:R-:W-:Y:S05]  /*76c0*/  @!P0 NANOSLEEP.SYNCS 0x989680 ;  /* 0x009896800000895d */ /* 0x002fea0003900000 */
[----:B------:R-:W1:Y:S02]  /*76d0*/  @!P0 SYNCS.PHASECHK.TRANS64 P0, [R6+URZ], R3 ;  /* 0x00000003060085a7 */ /* 0x000e64000800007f */
[----:B-1----:R-:W-:Y:S05]  /*76e0*/  @!P0 BRA `(.L_x_190) ;  /* 0xfffffffc00f08947 */ /* 0x002fea000383ffff */
[----:B------:R-:W-:Y:S05]  /*76f0*/  BRA `(.L_x_208) ;  /* 0xfffffff800787947 */ /* 0x000fea000383ffff */
.L_x_191:
[----:B0-----:R0:W1:Y:S02]  /*7700*/  SYNCS.PHASECHK.TRANS64.TRYWAIT P0, [R7+URZ], R4 ;  /* 0x00000004070075a7 */ /* 0x001064000800017f */
[----:B-1----:R-:W-:Y:S05]  /*7710*/  @!P0 NANOSLEEP.SYNCS 0x989680 ;  /* 0x009896800000895d */ /* 0x002fea0003900000 */
[----:B------:R-:W1:Y:S02]  /*7720*/  @!P0 SYNCS.PHASECHK.TRANS64 P0, [R7+URZ], R4 ;  /* 0x00000004070085a7 */ /* 0x000e64000800007f */
[----:B-1----:R-:W-:Y:S05]  /*7730*/  @!P0 BRA `(.L_x_191) ;  /* 0xfffffffc00f08947 */ /* 0x002fea000383ffff */
[----:B------:R-:W-:Y:S05]  /*7740*/  BRA `(.L_x_209) ;  /* 0xfffffff800887947 */ /* 0x000fea000383ffff */
.L_x_192:
[----:B-1----:R1:W2:Y:S02]  /*7750*/  SYNCS.PHASECHK.TRANS64.TRYWAIT P0, [R6+URZ], R3 ;  /* 0x00000003060075a7 */ /* 0x0022a4000800017f */
[----:B--2---:R-:W-:Y:S05]  /*7760*/  @!P0 NANOSLEEP.SYNCS 0x989680 ;  /* 0x009896800000895d */ /* 0x004fea0003900000 */
[----:B------:R-:W2:Y:S02]  /*7770*/  @!P0 SYNCS.PHASECHK.TRANS64 P0, [R6+URZ], R3 ;  /* 0x00000003060085a7 */ /* 0x000ea4000800007f */
[----:B--2---:R-:W-:Y:S05]  /*7780*/  @!P0 BRA `(.L_x_192) ;  /* 0xfffffffc00f08947 */ /* 0x004fea000383ffff */
[----:B------:R-:W-:Y:S05]  /*7790*/  BRA `(.L_x_210) ;  /* 0xfffffff800907947 */ /* 0x000fea000383ffff */
.L_x_211:
[----:B------:R-:W-:-:S00]  /*77a0*/  BRA `(.L_x_211) ;  /* 0xfffffffc00fc7947 */ /* 0x000fc0000383ffff */
[----:B------:R-:W-:-:S00]  /*77b0*/  NOP ;  /* 0x0000000000007918 */ /* 0x000fc00000000000 */
        /* <DEDUP_REMOVED lines=12> */
.L_x_212:


//--------------------- .nv.global.init           --------------------------
	.section	.nv.global.init,"aw",@progbits
.nv.global.init:
	.type		$str$22,@object
	.size		$str$22,($str$23 - $str$22)
$str$22:
        /*0000*/ 	.byte	0x6b, 0x5f, 0x74, 0x69, 0x6c, 0x65, 0x5f, 0x63, 0x6f, 0x75, 0x6e, 0x74, 0x20, 0x3e, 0x3d, 0x20
        /*0010*/ 	.byte	0x31, 0x00
	.type		$str$23,@object
	.size		$str$23,(__unnamed_1 - $str$23)
$str$23:
        /*0012*/ 	.byte	0x2f, 0x74, 0x6d, 0x70, 0x2f, 0x63, 0x75, 0x74, 0x6c, 0x61, 0x73, 0x73, 0x5f, 0x73, 0x77, 0x65
        /*0022*/ 	.byte	0x65, 0x70, 0x5f, 0x73, 0x72, 0x63, 0x2f, 0x69, 0x6e, 0x63, 0x6c, 0x75, 0x64, 0x65, 0x2f, 0x63
        /*0032*/ 	.byte	0x75, 0x74, 0x6c, 0x61, 0x73, 0x73, 0x2f, 0x67, 0x65, 0x6d, 0x6d, 0x2f, 0x63, 0x6f, 0x6c, 0x6c
        /*0042*/ 	.byte	0x65, 0x63, 0x74, 0x69, 0x76, 0x65, 0x2f, 0x73, 0x6d, 0x39, 0x30, 0x5f, 0x6d, 0x6d, 0x61, 0x5f
        /*0052*/ 	.byte	0x74, 0x6d, 0x61, 0x5f, 0x67, 0x6d, 0x6d, 0x61, 0x5f, 0x73, 0x73, 0x5f, 0x77, 0x61, 0x72, 0x70
        /*0062*/ 	.byte	0x73, 0x70, 0x65, 0x63, 0x69, 0x61, 0x6c, 0x69, 0x7a, 0x65, 0x64, 0x2e, 0x68, 0x70, 0x70, 0x00
	.type		__unnamed_1,@object
	.size		__unnamed_1,(.L_0 - __unnamed_1)
__unnamed_1:
        /*0072*/ 	.byte	0x76, 0x6f, 0x69, 0x64, 0x20, 0x63, 0x75, 0x74, 0x6c, 0x61, 0x73, 0x73, 0x3a, 0x3a, 0x67, 0x65
        /* <DEDUP_REMOVED lines=176> */
        /*0b82*/ 	.byte	0x79, 0x5d, 0x00
.L_0:


//--------------------- .nv.shared._ZN7cutlass13device_kernelINS_4gemm6kernel13GemmUniversalIN4cute5tupleIJiiiiEEENS1_10collective13CollectiveMmaINS1_34MainloopSm90TmaGmmaWarpSpecializedILi9ENS5_IJNS4_1CILi2EEESB_NSA_ILi1EEEEEENS1_32KernelTmaWarpSpecializedPingpongEEENS5_IJNSA_ILi64EEENSA_ILi128EEENSA_ILi32EEEEEEfNS5_IJlSC_lEEEfSK_NS4_8TiledMMAINS4_8MMA_AtomIJNS4_4SM904GMMA30MMA_64x128x8_F32TF32TF32_SS_TNILNSO_7ScaleInE1ELSQ_1EEEEEENS4_6LayoutINS5_IJSC_SC_SC_EEENS5_IJNSA_ILi0EEESV_SV_EEEEENS5_IJNS4_10UnderscoreESY_SY_EEEEENS4_23SM90_TMA_LOAD_MULTICASTENS4_14ComposedLayoutINS4_7SwizzleILi3ELi4ELi3EEENS4_18smem_ptr_flag_bitsILi32EEENST_INS5_IJNSA_ILi8EEESI_EEENS5_IJSI_SC_EEEEEEEvNS4_8identityES11_S1B_vS1C_EENS_8epilogue10collective6detail29Sm90TmaWarpSpecializedAdapterINS1F_15DefaultEpilogueIfSK_SK_NS1E_6thread17LinearCombinationIfLi1EffLNS1J_9ScaleType4KindE0ELNS_15FloatRoundStyleE2EfEENS1_15EpilogueDefaultEEEEEvvEEEEvNT_6ParamsE --------------------------
	.section	.nv.shared._ZN7cutlass13device_kernelINS_4gemm6kernel13GemmUniversalIN4cute5tupleIJiiiiEEENS1_10collective13CollectiveMmaINS1_34MainloopSm90TmaGmmaWarpSpecializedILi9ENS5_IJNS4_1CILi2EEESB_NSA_ILi1EEEEEENS1_32KernelTmaWarpSpecializedPingpongEEENS5_IJNSA_ILi64EEENSA_ILi128EEENSA_ILi32EEEEEEfNS5_IJlSC_lEEEfSK_NS4_8TiledMMAINS4_8MMA_AtomIJNS4_4SM904GMMA30MMA_64x128x8_F32TF32TF32_SS_TNILNSO_7ScaleInE1ELSQ_1EEEEEENS4_6LayoutINS5_IJSC_SC_SC_EEENS5_IJNSA_ILi0EEESV_SV_EEEEENS5_IJNS4_10UnderscoreESY_SY_EEEEENS4_23SM90_TMA_LOAD_MULTICASTENS4_14ComposedLayoutINS4_7SwizzleILi3ELi4ELi3EEENS4_18smem_ptr_flag_bitsILi32EEENST_INS5_IJNSA_ILi8EEESI_EEENS5_IJSI_SC_EEEEEEEvNS4_8identityES11_S1B_vS1C_EENS_8epilogue10collective6detail29Sm90TmaWarpSpecializedAdapterINS1F_15DefaultEpilogueIfSK_SK_NS1E_6thread17LinearCombinationIfLi1EffLNS1J_9ScaleType4KindE0ELNS_15FloatRoundStyleE2EfEENS1_15EpilogueDefaultEEEEEvvEEEEvNT_6ParamsE,"aw",@nobits
	.sectionflags	@""
	.align	16
	.zero		1024


//--------------------- .nv.shared.reserved.0     --------------------------
	.section	.nv.shared.reserved.0,"aw",@nobits
	.weak		__nv_reservedSMEM_offset_0_alias
	.size		__nv_reservedSMEM_offset_0_alias, 0, 0
	.other		__nv_reservedSMEM_offset_0_alias,@"STO_CUDA_RESERVED_SHARED STV_DEFAULT"
__nv_reservedSMEM_offset_0_alias:
	.zero		0


//--------------------- .nv.global                --------------------------
	.section	.nv.global,"aw",@nobits
.nv.global:
	.type		_ZN40_INTERNAL_1ac5651a_4_k_cu_3d592b18_186424cute1_E,@object
	.size		_ZN40_INTERNAL_1ac5651a_4_k_cu_3d592b18_186424cute1_E,(_ZN40_INTERNAL_1ac5651a_4_k_cu_3d592b18_186424cuda3std3__45__cpo6cbeginE - _ZN40_INTERNAL_1ac5651a_4_k_cu_3d592b18_186424cute1_E)
_ZN40_INTERNAL_1ac5651a_4_k_cu_3d592b18_186424cute1_E:
	.zero		1
	.type		_ZN40_INTERNAL_1ac5651a_4_k_cu_3d592b18_186424cuda3std3__45__cpo6cbeginE,@object
	.size		_ZN40_INTERNAL_1ac5651a_4_k_cu_3d592b18_186424cuda3std3__45__cpo6cbeginE,(_ZN40_INTERNAL_1ac5651a_4_k_cu_3d592b18_186424cuda3std3__48in_placeE - _ZN40_INTERNAL_1ac5651a_4_k_cu_3d592b18_186424cuda3std3__45__cpo6cbeginE)
_ZN40_INTERNAL_1ac5651a_4_k_cu_3d592b18_186424cuda3std3__45__cpo6cbeginE:
	.zero		1
	.type		_ZN40_INTERNAL_1ac5651a_4_k_cu_3d592b18_186424cuda3std3__48in_placeE,@object
	.size		_ZN40_INTERNAL_1ac5651a_4_k_cu_3d592b18_186424cuda3std3__48in_placeE,(_ZN40_INTERNAL_1ac5651a_4_k_cu_3d592b18_186424cuda3std6ranges3__45__cpo9iter_moveE - _ZN40_INTERNAL_1ac5651a_4_k_cu_3d592b18_186424cuda3std3__48in_placeE)
_ZN40_INTERNAL_1ac5651a_4_k_cu_3d592b18_186424cuda3std3__48in_placeE:
	.zero		1
	.type		_ZN40_INTERNAL_1ac5651a_4_k_cu_3d592b18_186424cuda3std6ranges3__45__cpo9iter_moveE,@object
	.size		_ZN40_INTERNAL_1ac5651a_4_k_cu_3d592b18_186424cuda3std6ranges3__45__cpo9iter_moveE,(_ZN40_INTERNAL_1ac5651a_4_k_cu_3d592b18_186424cuda3std3__45__cpo5beginE - _ZN40_INTERNAL_1ac5651a_4_k_cu_3d592b18_186424cuda3std6ranges3__45__cpo9iter_moveE)
_ZN40_INTERNAL_1ac5651a_4_k_cu_3d592b18_186424cuda3std6ranges3__45__cpo9iter_moveE:
	.zero		1
	.type		_ZN40_INTERNAL_1ac5651a_4_k_cu_3d592b18_186424cuda3std3__45__cpo5beginE,@object
	.size		_ZN40_INTERNAL_1ac5651a_4_k_cu_3d592b18_186424cuda3std3__45__cpo5beginE,(_ZN40_INTERNAL_1ac5651a_4_k_cu_3d592b18_186424cuda3std3__442_GLOBAL__N__1ac5651a_4_k_cu_3d592b18_186426ignoreE - _ZN40_INTERNAL_1ac5651a_4_k_cu_3d592b18_186424cuda3std3__45__cpo5beginE)
_ZN40_INTERNAL_1ac5651a_4_k_cu_3d592b18_186424cuda3std3__45__cpo5beginE:
	.zero		1
	.type		_ZN40_INTERNAL_1ac5651a_4_k_cu_3d592b18_186424cuda3std3__442_GLOBAL__N__1ac5651a_4_k_cu_3d592b18_186426ignoreE,@object
	.size		_ZN40_INTERNAL_1ac5651a_4_k_cu_3d592b18_186424cuda3std3__442_GLOBAL__N__1ac5651a_4_k_cu_3d592b18_186426ignoreE,(_ZN40_INTERNAL_1ac5651a_4_k_cu_3d592b18_186424cute7productE - _ZN40_INTERNAL_1ac5651a_4_k_cu_3d592b18_186424cuda3std3__442_GLOBAL__N__1ac5651a_4_k_cu_3d592b18_186426ignoreE)
_ZN40_INTERNAL_1ac5651a_4_k_cu_3d592b18_186424cuda3std3__442_GLOBAL__N__1ac5651a_4_k_cu_3d592b18_186426ignoreE:
	.zero		1
	.type		_ZN40_INTERNAL_1ac5651a_4_k_cu_3d592b18_186424cute7productE,@object
	.size		_ZN40_INTERNAL_1ac5651a_4_k_cu_3d592b18_186424cute7productE,(_ZN40_INTERNAL_1ac5651a_4_k_cu_3d592b18_186424cuda3std3__45__cpo3endE - _ZN40_INTERNAL_1ac5651a_4_k_cu_3d592b18_186424cute7productE)
_ZN40_INTERNAL_1ac5651a_4_k_cu_3d592b18_186424cute7productE:
	.zero		1
	.type		_ZN40_INTERNAL_1ac5651a_4_k_cu_3d592b18_186424cuda3std3__45__cpo3endE,@object
	.size		_ZN40_INTERNAL_1ac5651a_4_k_cu_3d592b18_186424cuda3std3__45__cpo3endE,(_ZN40_INTERNAL_1ac5651a_4_k_cu_3d592b18_186424cuda3std3__419piecewise_constructE - _ZN40_INTERNAL_1ac5651a_4_k_cu_3d592b18_186424cuda3std3__45__cpo3endE)
_ZN40_INTERNAL_1ac5651a_4_k_cu_3d592b18_186424cuda3std3__45__cpo3endE:
	.zero		1
	.type		_ZN40_INTERNAL_1ac5651a_4_k_cu_3d592b18_186424cuda3std3__419piecewise_constructE,@object
	.size		_ZN40_INTERNAL_1ac5651a_4_k_cu_3d592b18_186424cuda3std3__419piecewise_constructE,(_ZN40_INTERNAL_1ac5651a_4_k_cu_3d592b18_186424cuda3std3__45__cpo4cendE - _ZN40_INTERNAL_1ac5651a_4_k_cu_3d592b18_186424cuda3std3__419piecewise_constructE)
_ZN40_INTERNAL_1ac5651a_4_k_cu_3d592b18_186424cuda3std3__419piecewise_constructE:
	.zero		1
	.type		_ZN40_INTERNAL_1ac5651a_4_k_cu_3d592b18_186424cuda3std3__45__cpo4cendE,@object
	.size		_ZN40_INTERNAL_1ac5651a_4_k_cu_3d592b18_186424cuda3std3__45__cpo4cendE,(_ZN40_INTERNAL_1ac5651a_4_k_cu_3d592b18_186424cuda3std6ranges3__45__cpo4swapE - _ZN40_INTERNAL_1ac5651a_4_k_cu_3d592b18_186424cuda3std3__45__cpo4cendE)
_ZN40_INTERNAL_1ac5651a_4_k_cu_3d592b18_186424cuda3std3__45__cpo4cendE:
	.zero		1
	.type		_ZN40_INTERNAL_1ac5651a_4_k_cu_3d592b18_186424cuda3std6ranges3__45__cpo4swapE,@object
	.size		_ZN40_INTERNAL_1ac5651a_4_k_cu_3d592b18_186424cuda3std6ranges3__45__cpo4swapE,(.L_8 - _ZN40_INTERNAL_1ac5651a_4_k_cu_3d592b18_186424cuda3std6ranges3__45__cpo4swapE)
_ZN40_INTERNAL_1ac5651a_4_k_cu_3d592b18_186424cuda3std6ranges3__45__cpo4swapE:
	.zero		1
.L_8:


//--------------------- .nv.constant0._ZN7cutlass13device_kernelINS_4gemm6kernel13GemmUniversalIN4cute5tupleIJiiiiEEENS1_10collective13CollectiveMmaINS1_34MainloopSm90TmaGmmaWarpSpecializedILi9ENS5_IJNS4_1CILi2EEESB_NSA_ILi1EEEEEENS1_32KernelTmaWarpSpecializedPingpongEEENS5_IJNSA_ILi64EEENSA_ILi128EEENSA_ILi32EEEEEEfNS5_IJlSC_lEEEfSK_NS4_8TiledMMAINS4_8MMA_AtomIJNS4_4SM904GMMA30MMA_64x128x8_F32TF32TF32_SS_TNILNSO_7ScaleInE1ELSQ_1EEEEEENS4_6LayoutINS5_IJSC_SC_SC_EEENS5_IJNSA_ILi0EEESV_SV_EEEEENS5_IJNS4_10UnderscoreESY_SY_EEEEENS4_23SM90_TMA_LOAD_MULTICASTENS4_14ComposedLayoutINS4_7SwizzleILi3ELi4ELi3EEENS4_18smem_ptr_flag_bitsILi32EEENST_INS5_IJNSA_ILi8EEESI_EEENS5_IJSI_SC_EEEEEEEvNS4_8identityES11_S1B_vS1C_EENS_8epilogue10collective6detail29Sm90TmaWarpSpecializedAdapterINS1F_15DefaultEpilogueIfSK_SK_NS1E_6thread17LinearCombinationIfLi1EffLNS1J_9ScaleType4KindE0ELNS_15FloatRoundStyleE2EfEENS1_15EpilogueDefaultEEEEEvvEEEEvNT_6ParamsE --------------------------
	.section	.nv.constant0._ZN7cutlass13device_kernelINS_4gemm6kernel13GemmUniversalIN4cute5tupleIJiiiiEEENS1_10collective13CollectiveMmaINS1_34MainloopSm90TmaGmmaWarpSpecializedILi9ENS5_IJNS4_1CILi2EEESB_NSA_ILi1EEEEEENS1_32KernelTmaWarpSpecializedPingpongEEENS5_IJNSA_ILi64EEENSA_ILi128EEENSA_ILi32EEEEEEfNS5_IJlSC_lEEEfSK_NS4_8TiledMMAINS4_8MMA_AtomIJNS4_4SM904GMMA30MMA_64x128x8_F32TF32TF32_SS_TNILNSO_7ScaleInE1ELSQ_1EEEEEENS4_6LayoutINS5_IJSC_SC_SC_EEENS5_IJNSA_ILi0EEESV_SV_EEEEENS5_IJNS4_10UnderscoreESY_SY_EEEEENS4_23SM90_TMA_LOAD_MULTICASTENS4_14ComposedLayoutINS4_7SwizzleILi3ELi4ELi3EEENS4_18smem_ptr_flag_bitsILi32EEENST_INS5_IJNSA_ILi8EEESI_EEENS5_IJSI_SC_EEEEEEEvNS4_8identityES11_S1B_vS1C_EENS_8epilogue10collective6detail29Sm90TmaWarpSpecializedAdapterINS1F_15DefaultEpilogueIfSK_SK_NS1E_6thread17LinearCombinationIfLi1EffLNS1J_9ScaleType4KindE0ELNS_15FloatRoundStyleE2EfEENS1_15EpilogueDefaultEEEEEvvEEEEvNT_6ParamsE,"a",@progbits
	.sectionflags	@""
	.align	4
.nv.constant0._ZN7cutlass13device_kernelINS_4gemm6kernel13GemmUniversalIN4cute5tupleIJiiiiEEENS1_10collective13CollectiveMmaINS1_34MainloopSm90TmaGmmaWarpSpecializedILi9ENS5_IJNS4_1CILi2EEESB_NSA_ILi1EEEEEENS1_32KernelTmaWarpSpecializedPingpongEEENS5_IJNSA_ILi64EEENSA_ILi128EEENSA_ILi32EEEEEEfNS5_IJlSC_lEEEfSK_NS4_8TiledMMAINS4_8MMA_AtomIJNS4_4SM904GMMA30MMA_64x128x8_F32TF32TF32_SS_TNILNSO_7ScaleInE1ELSQ_1EEEEEENS4_6LayoutINS5_IJSC_SC_SC_EEENS5_IJNSA_ILi0EEESV_SV_EEEEENS5_IJNS4_10UnderscoreESY_SY_EEEEENS4_23SM90_TMA_LOAD_MULTICASTENS4_14ComposedLayoutINS4_7SwizzleILi3ELi4ELi3EEENS4_18smem_ptr_flag_bitsILi32EEENST_INS5_IJNSA_ILi8EEESI_EEENS5_IJSI_SC_EEEEEEEvNS4_8identityES11_S1B_vS1C_EENS_8epilogue10collective6detail29Sm90TmaWarpSpecializedAdapterINS1F_15DefaultEpilogueIfSK_SK_NS1E_6thread17LinearCombinationIfLi1EffLNS1J_9ScaleType4KindE0ELNS_15FloatRoundStyleE2EfEENS1_15EpilogueDefaultEEEEEvvEEEEvNT_6ParamsE:
	.zero		1664


//--------------------- SYMBOLS --------------------------

	.type		.nv.reservedSmem.offset0,@object
	.size		.nv.reservedSmem.offset0,0x4
	.type		__assertfail,@function
